// auto-generated by cutlass_sweep.gemm — config: {"arch": "sm_100", "cluster_m": 2, "cluster_n": 4, "dtype": "fp16", "dtype_b": "fp16", "layout": "tt", "stages": 5, "tile_k": 64, "tile_m": 128, "tile_n": 128}
#include "cutlass/cutlass.h"
#include "cutlass/gemm/collective/collective_builder.hpp"
#include "cutlass/gemm/device/gemm_universal_adapter.h"
#include "cutlass/gemm/kernel/gemm_universal.hpp"
#include "cutlass/epilogue/collective/collective_builder.hpp"

using ElemA = cutlass::half_t;
using ElemB = cutlass::half_t;
using ElemCD = cutlass::half_t;
using Acc  = float;
using TileShape    = cute::Shape<cute::_128, cute::_128, cute::_64>;
using ClusterShape = cute::Shape<cute::_2, cute::_4, cute::_1>;

using CollectiveEpilogue = typename cutlass::epilogue::collective::CollectiveBuilder<
    cutlass::arch::Sm100, cutlass::arch::OpClassTensorOp,
    TileShape, ClusterShape,
    cutlass::epilogue::collective::EpilogueTileAuto,
    Acc, Acc,
    ElemCD, cutlass::layout::RowMajor, 128 / cutlass::sizeof_bits<ElemCD>::value,
    ElemCD, cutlass::layout::RowMajor, 128 / cutlass::sizeof_bits<ElemCD>::value,
    cutlass::epilogue::collective::EpilogueScheduleAuto
  >::CollectiveOp;

using CollectiveMainloop = typename cutlass::gemm::collective::CollectiveBuilder<
    cutlass::arch::Sm100, cutlass::arch::OpClassTensorOp,
    ElemA, cutlass::layout::ColumnMajor, 128 / cutlass::sizeof_bits<ElemA>::value,
    ElemB, cutlass::layout::ColumnMajor, 128 / cutlass::sizeof_bits<ElemB>::value,
    Acc,
    TileShape, ClusterShape,
    cutlass::gemm::collective::StageCount<5>,
    cutlass::gemm::collective::KernelScheduleAuto
  >::CollectiveOp;

using GemmKernel = cutlass::gemm::kernel::GemmUniversal<
    cute::Shape<int,int,int,int>,
    CollectiveMainloop,
    CollectiveEpilogue
>;
using Gemm = cutlass::gemm::device::GemmUniversalAdapter<GemmKernel>;

// Force the device kernel symbol into the cubin without needing a host main.
auto* _anchor = &cutlass::device_kernel<GemmKernel>;


// ===== COMPILED SASS (sm_100a) =====

	.target	sm_100a

	.elftype	@"ET_EXEC"


//--------------------- .note.nv.tkinfo           --------------------------
	.section	.note.nv.tkinfo,"",@"SHT_NOTE"
	.sectionflags	@"SHF_NOTE_NV_TKINFO"
	.tkinfo
        /*0018*/ 	.word	0x00000002
        /*0030*/ 	.string	""
        /*0030*/ 	.string	"ptxas"
        /*0030*/ 	.string	"Cuda compilation tools, release 13.0, V13.0.88"
        /*0030*/ 	.string	"Build cuda_13.0.r13.0/compiler.36424714_0"
        /*0030*/ 	.string	"-arch sm_100a -m 64 "



//--------------------- .note.nv.cuinfo           --------------------------
	.section	.note.nv.cuinfo,"",@"SHT_NOTE"
	.sectionflags	@"SHF_NOTE_NV_CUINFO"
        /*0018*/ 	.short	0x0002
        /*001a*/ 	.short	0x0064
        /*001c*/ 	.short	0x0082
	.zero		2


//--------------------- .nv.info                  --------------------------
	.section	.nv.info,"",@"SHT_CUDA_INFO"
	.align	4


	//----- nvinfo : EIATTR_REGCOUNT
	.align		4
        /*0000*/ 	.byte	0x04, 0x2f
        /*0002*/ 	.short	(.L_19 - .L_18)
	.align		4
.L_18:
        /*0004*/ 	.word	index@(_ZN7cutlass13device_kernelINS_4gemm6kernel13GemmUniversalIN4cute5tupleIJiiiiEEENS1_10collective13CollectiveMmaINS1_35MainloopSm100TmaUmmaWarpSpecializedILi5ELi2ELi4ENS5_IJNS4_1CILi2EEENSA_ILi4EEENSA_ILi1EEEEEEEENS5_IJNSA_ILi128EEESG_NSA_ILi64EEEEEENS_6half_tENS5_IJSD_llEEESJ_NS5_IJlSD_lEEENS4_8TiledMMAINS4_8MMA_AtomIJNS4_26SM100_MMA_F16BF16_2x1SM_SSISJ_SJ_fLi128ELi128ELNS4_4UMMA5MajorE1ELSQ_0ELNSP_7ScaleInE0ELSR_0EEEEEENS4_6LayoutINS5_IJSD_SD_SD_EEENS5_IJNSA_ILi0EEESW_SW_EEEEENS5_IJNS4_10UnderscoreESZ_SZ_EEEEENS4_28SM100_TMA_2SM_LOAD_MULTICASTENS4_14ComposedLayoutINS4_7SwizzleILi3ELi4ELi3EEENS4_18smem_ptr_flag_bitsILi16EEENSU_INS5_IJSH_NSA_ILi8EEEEEENS5_IJSD_SH_EEEEEEEvNS4_8identityENS4_18SM100_TMA_2SM_LOADENS13_IS15_S17_NSU_INS5_IJS18_SH_EEENS5_IJSH_SD_EEEEEEEvS1D_EENS_8epilogue10collective18CollectiveEpilogueINS1K_23Sm100TmaWarpSpecializedILi4ELi2ELi16ELb1ELb0EEEJNS5_IJSH_SG_SH_EEENS5_IJNSU_ISH_SD_EENSU_INS5_IJNSA_ILi16EEESB_EEES1A_EEEEESJ_SL_SJ_SL_NS1K_6fusion15FusionCallbacksIS1O_NS1V_17LinearCombinationISJ_fSJ_fLNS_15FloatRoundStyleE2EEES1P_S1U_JEEENS4_5SM1004TMEM4LOAD26SM100_TMEM_LOAD_32dp32b16xENS4_13SM90_TMA_LOADENS13_INS14_ILi1ELi4ELi3EEES17_NSU_INS5_IJS18_S1R_EEENS5_IJS1R_SD_EEEEEEENS4_39AutoVectorizingCopyWithAssumedAlignmentILi128EEENS4_14SM90_TMA_STOREES2A_S2C_S2C_EEEvvEEEEvNT_6ParamsE)
        /*0008*/ 	.word	0x0000005f


	//----- nvinfo : EIATTR_FRAME_SIZE
	.align		4
.L_19:
        /*000c*/ 	.byte	0x04, 0x11
        /*000e*/ 	.short	(.L_21 - .L_20)
	.align		4
.L_20:
        /*0010*/ 	.word	index@($__internal_2_$__cuda_sm10x_tcgen05_guardrail_trap_unallocated_columns_being_dealloced)
        /*0014*/ 	.word	0x00000000


	//----- nvinfo : EIATTR_FRAME_SIZE
	.align		4
.L_21:
        /*0018*/ 	.byte	0x04, 0x11
        /*001a*/ 	.short	(.L_23 - .L_22)
	.align		4
.L_22:
        /*001c*/ 	.word	index@($__internal_1_$__cuda_sm10x_tcgen05_guardrail_trap_phase_invalid_during_alloc)
        /*0020*/ 	.word	0x00000000


	//----- nvinfo : EIATTR_FRAME_SIZE
	.align		4
.L_23:
        /*0024*/ 	.byte	0x04, 0x11
        /*0026*/ 	.short	(.L_25 - .L_24)
	.align		4
.L_24:
        /*0028*/ 	.word	index@($__internal_0_$__cuda_sm10x_tcgen05_guardrail_trap_col_being_dealloced_not_returned_by_alloc)
        /*002c*/ 	.word	0x00000000


	//----- nvinfo : EIATTR_FRAME_SIZE
	.align		4
.L_25:
        /*0030*/ 	.byte	0x04, 0x11
        /*0032*/ 	.short	(.L_27 - .L_26)
	.align		4
.L_26:
        /*0034*/ 	.word	index@(_ZN7cutlass13device_kernelINS_4gemm6kernel13GemmUniversalIN4cute5tupleIJiiiiEEENS1_10collective13CollectiveMmaINS1_35MainloopSm100TmaUmmaWarpSpecializedILi5ELi2ELi4ENS5_IJNS4_1CILi2EEENSA_ILi4EEENSA_ILi1EEEEEEEENS5_IJNSA_ILi128EEESG_NSA_ILi64EEEEEENS_6half_tENS5_IJSD_llEEESJ_NS5_IJlSD_lEEENS4_8TiledMMAINS4_8MMA_AtomIJNS4_26SM100_MMA_F16BF16_2x1SM_SSISJ_SJ_fLi128ELi128ELNS4_4UMMA5MajorE1ELSQ_0ELNSP_7ScaleInE0ELSR_0EEEEEENS4_6LayoutINS5_IJSD_SD_SD_EEENS5_IJNSA_ILi0EEESW_SW_EEEEENS5_IJNS4_10UnderscoreESZ_SZ_EEEEENS4_28SM100_TMA_2SM_LOAD_MULTICASTENS4_14ComposedLayoutINS4_7SwizzleILi3ELi4ELi3EEENS4_18smem_ptr_flag_bitsILi16EEENSU_INS5_IJSH_NSA_ILi8EEEEEENS5_IJSD_SH_EEEEEEEvNS4_8identityENS4_18SM100_TMA_2SM_LOADENS13_IS15_S17_NSU_INS5_IJS18_SH_EEENS5_IJSH_SD_EEEEEEEvS1D_EENS_8epilogue10collective18CollectiveEpilogueINS1K_23Sm100TmaWarpSpecializedILi4ELi2ELi16ELb1ELb0EEEJNS5_IJSH_SG_SH_EEENS5_IJNSU_ISH_SD_EENSU_INS5_IJNSA_ILi16EEESB_EEES1A_EEEEESJ_SL_SJ_SL_NS1K_6fusion15FusionCallbacksIS1O_NS1V_17LinearCombinationISJ_fSJ_fLNS_15FloatRoundStyleE2EEES1P_S1U_JEEENS4_5SM1004TMEM4LOAD26SM100_TMEM_LOAD_32dp32b16xENS4_13SM90_TMA_LOADENS13_INS14_ILi1ELi4ELi3EEES17_NSU_INS5_IJS18_S1R_EEENS5_IJS1R_SD_EEEEEEENS4_39AutoVectorizingCopyWithAssumedAlignmentILi128EEENS4_14SM90_TMA_STOREES2A_S2C_S2C_EEEvvEEEEvNT_6ParamsE)
        /*0038*/ 	.word	0x00000000


	//----- nvinfo : EIATTR_MIN_STACK_SIZE
	.align		4
.L_27:
        /*003c*/ 	.byte	0x04, 0x12
        /*003e*/ 	.short	(.L_29 - .L_28)
	.align		4
.L_28:
        /*0040*/ 	.word	index@(_ZN7cutlass13device_kernelINS_4gemm6kernel13GemmUniversalIN4cute5tupleIJiiiiEEENS1_10collective13CollectiveMmaINS1_35MainloopSm100TmaUmmaWarpSpecializedILi5ELi2ELi4ENS5_IJNS4_1CILi2EEENSA_ILi4EEENSA_ILi1EEEEEEEENS5_IJNSA_ILi128EEESG_NSA_ILi64EEEEEENS_6half_tENS5_IJSD_llEEESJ_NS5_IJlSD_lEEENS4_8TiledMMAINS4_8MMA_AtomIJNS4_26SM100_MMA_F16BF16_2x1SM_SSISJ_SJ_fLi128ELi128ELNS4_4UMMA5MajorE1ELSQ_0ELNSP_7ScaleInE0ELSR_0EEEEEENS4_6LayoutINS5_IJSD_SD_SD_EEENS5_IJNSA_ILi0EEESW_SW_EEEEENS5_IJNS4_10UnderscoreESZ_SZ_EEEEENS4_28SM100_TMA_2SM_LOAD_MULTICASTENS4_14ComposedLayoutINS4_7SwizzleILi3ELi4ELi3EEENS4_18smem_ptr_flag_bitsILi16EEENSU_INS5_IJSH_NSA_ILi8EEEEEENS5_IJSD_SH_EEEEEEEvNS4_8identityENS4_18SM100_TMA_2SM_LOADENS13_IS15_S17_NSU_INS5_IJS18_SH_EEENS5_IJSH_SD_EEEEEEEvS1D_EENS_8epilogue10collective18CollectiveEpilogueINS1K_23Sm100TmaWarpSpecializedILi4ELi2ELi16ELb1ELb0EEEJNS5_IJSH_SG_SH_EEENS5_IJNSU_ISH_SD_EENSU_INS5_IJNSA_ILi16EEESB_EEES1A_EEEEESJ_SL_SJ_SL_NS1K_6fusion15FusionCallbacksIS1O_NS1V_17LinearCombinationISJ_fSJ_fLNS_15FloatRoundStyleE2EEES1P_S1U_JEEENS4_5SM1004TMEM4LOAD26SM100_TMEM_LOAD_32dp32b16xENS4_13SM90_TMA_LOADENS13_INS14_ILi1ELi4ELi3EEES17_NSU_INS5_IJS18_S1R_EEENS5_IJS1R_SD_EEEEEEENS4_39AutoVectorizingCopyWithAssumedAlignmentILi128EEENS4_14SM90_TMA_STOREES2A_S2C_S2C_EEEvvEEEEvNT_6ParamsE)
        /*0044*/ 	.word	0x00000000
.L_29:


//--------------------- .nv.compat                --------------------------
	.section	.nv.compat,"",@"SHT_CUDA_COMPAT_INFO"
	.align	4
        /*0000*/ 	.byte	0x02, 0x09, 0x01, 0x00, 0x02, 0x02, 0x02, 0x00, 0x02, 0x05, 0x05, 0x00, 0x03, 0x07, 0x01, 0x01
        /*0010*/ 	.byte	0x02, 0x03, 0x01, 0x00, 0x02, 0x06, 0x01, 0x00, 0x04, 0x0b, 0x08, 0x00, 0x09, 0x00, 0x00, 0x00
        /*0020*/ 	.byte	0x00, 0x00, 0x00, 0x00


//--------------------- .nv.info._ZN7cutlass13device_kernelINS_4gemm6kernel13GemmUniversalIN4cute5tupleIJiiiiEEENS1_10collective13CollectiveMmaINS1_35MainloopSm100TmaUmmaWarpSpecializedILi5ELi2ELi4ENS5_IJNS4_1CILi2EEENSA_ILi4EEENSA_ILi1EEEEEEEENS5_IJNSA_ILi128EEESG_NSA_ILi64EEEEEENS_6half_tENS5_IJSD_llEEESJ_NS5_IJlSD_lEEENS4_8TiledMMAINS4_8MMA_AtomIJNS4_26SM100_MMA_F16BF16_2x1SM_SSISJ_SJ_fLi128ELi128ELNS4_4UMMA5MajorE1ELSQ_0ELNSP_7ScaleInE0ELSR_0EEEEEENS4_6LayoutINS5_IJSD_SD_SD_EEENS5_IJNSA_ILi0EEESW_SW_EEEEENS5_IJNS4_10UnderscoreESZ_SZ_EEEEENS4_28SM100_TMA_2SM_LOAD_MULTICASTENS4_14ComposedLayoutINS4_7SwizzleILi3ELi4ELi3EEENS4_18smem_ptr_flag_bitsILi16EEENSU_INS5_IJSH_NSA_ILi8EEEEEENS5_IJSD_SH_EEEEEEEvNS4_8identityENS4_18SM100_TMA_2SM_LOADENS13_IS15_S17_NSU_INS5_IJS18_SH_EEENS5_IJSH_SD_EEEEEEEvS1D_EENS_8epilogue10collective18CollectiveEpilogueINS1K_23Sm100TmaWarpSpecializedILi4ELi2ELi16ELb1ELb0EEEJNS5_IJSH_SG_SH_EEENS5_IJNSU_ISH_SD_EENSU_INS5_IJNSA_ILi16EEESB_EEES1A_EEEEESJ_SL_SJ_SL_NS1K_6fusion15FusionCallbacksIS1O_NS1V_17LinearCombinationISJ_fSJ_fLNS_15FloatRoundStyleE2EEES1P_S1U_JEEENS4_5SM1004TMEM4LOAD26SM100_TMEM_LOAD_32dp32b16xENS4_13SM90_TMA_LOADENS13_INS14_ILi1ELi4ELi3EEES17_NSU_INS5_IJS18_S1R_EEENS5_IJS1R_SD_EEEEEEENS4_39AutoVectorizingCopyWithAssumedAlignmentILi128EEENS4_14SM90_TMA_STOREES2A_S2C_S2C_EEEvvEEEEvNT_6ParamsE --------------------------
	.section	.nv.info._ZN7cutlass13device_kernelINS_4gemm6kernel13GemmUniversalIN4cute5tupleIJiiiiEEENS1_10collective13CollectiveMmaINS1_35MainloopSm100TmaUmmaWarpSpecializedILi5ELi2ELi4ENS5_IJNS4_1CILi2EEENSA_ILi4EEENSA_ILi1EEEEEEEENS5_IJNSA_ILi128EEESG_NSA_ILi64EEEEEENS_6half_tENS5_IJSD_llEEESJ_NS5_IJlSD_lEEENS4_8TiledMMAINS4_8MMA_AtomIJNS4_26SM100_MMA_F16BF16_2x1SM_SSISJ_SJ_fLi128ELi128ELNS4_4UMMA5MajorE1ELSQ_0ELNSP_7ScaleInE0ELSR_0EEEEEENS4_6LayoutINS5_IJSD_SD_SD_EEENS5_IJNSA_ILi0EEESW_SW_EEEEENS5_IJNS4_10UnderscoreESZ_SZ_EEEEENS4_28SM100_TMA_2SM_LOAD_MULTICASTENS4_14ComposedLayoutINS4_7SwizzleILi3ELi4ELi3EEENS4_18smem_ptr_flag_bitsILi16EEENSU_INS5_IJSH_NSA_ILi8EEEEEENS5_IJSD_SH_EEEEEEEvNS4_8identityENS4_18SM100_TMA_2SM_LOADENS13_IS15_S17_NSU_INS5_IJS18_SH_EEENS5_IJSH_SD_EEEEEEEvS1D_EENS_8epilogue10collective18CollectiveEpilogueINS1K_23Sm100TmaWarpSpecializedILi4ELi2ELi16ELb1ELb0EEEJNS5_IJSH_SG_SH_EEENS5_IJNSU_ISH_SD_EENSU_INS5_IJNSA_ILi16EEESB_EEES1A_EEEEESJ_SL_SJ_SL_NS1K_6fusion15FusionCallbacksIS1O_NS1V_17LinearCombinationISJ_fSJ_fLNS_15FloatRoundStyleE2EEES1P_S1U_JEEENS4_5SM1004TMEM4LOAD26SM100_TMEM_LOAD_32dp32b16xENS4_13SM90_TMA_LOADENS13_INS14_ILi1ELi4ELi3EEES17_NSU_INS5_IJS18_S1R_EEENS5_IJS1R_SD_EEEEEEENS4_39AutoVectorizingCopyWithAssumedAlignmentILi128EEENS4_14SM90_TMA_STOREES2A_S2C_S2C_EEEvvEEEEvNT_6ParamsE,"",@"SHT_CUDA_INFO"
	.sectionflags	@""
	.align	4


	//----- nvinfo : EIATTR_CUDA_API_VERSION
	.align		4
        /*0000*/ 	.byte	0x04, 0x37
        /*0002*/ 	.short	(.L_31 - .L_30)
.L_30:
        /*0004*/ 	.word	0x00000082


	//----- nvinfo : EIATTR_KPARAM_INFO
	.align		4
.L_31:
        /*0008*/ 	.byte	0x04, 0x17
        /*000a*/ 	.short	(.L_33 - .L_32)
.L_32:
        /*000c*/ 	.word	0x00000000
        /*0010*/ 	.short	0x0000
        /*0012*/ 	.short	0x0000
        /*0014*/ 	.byte	0x00, 0xf0, 0x01, 0x20


	//----- nvinfo : EIATTR_AT_ENTRY_FRAGMENTS
	.align		4
.L_33:
        /*0018*/ 	.byte	0x04, 0x4f
        /*001a*/ 	.short	(.L_35 - .L_34)


	//   ....[0]....
.L_34:
        /*001c*/ 	.word	0x00000007


	//----- nvinfo : EIATTR_RESERVED_SMEM_USED
	.align		4
.L_35:
        /*0020*/ 	.byte	0x01, 0x41
	.zero		2


	//----- nvinfo : EIATTR_SPARSE_MMA_MASK
	.align		4
        /*0024*/ 	.byte	0x03, 0x50
        /*0026*/ 	.short	0x0000


	//----- nvinfo : EIATTR_TCGEN05_2CTA_USED
	.align		4
        /*0028*/ 	.byte	0x01, 0x52
	.zero		2


	//----- nvinfo : EIATTR_MAXREG_COUNT
	.align		4
        /*002c*/ 	.byte	0x03, 0x1b
        /*002e*/ 	.short	0x00ff


	//----- nvinfo : EIATTR_NUM_BARRIERS
	.align		4
        /*0030*/ 	.byte	0x02, 0x4c
        /*0032*/ 	.byte	0x07
	.zero		1


	//----- nvinfo : EIATTR_EXTERNS
	.align		4
        /*0034*/ 	.byte	0x04, 0x0f
        /*0036*/ 	.short	(.L_37 - .L_36)


	//   ....[0]....
	.align		4
.L_36:
        /*0038*/ 	.word	index@(__assertfail)


	//----- nvinfo : EIATTR_MERCURY_ISA_VERSION
	.align		4
.L_37:
        /*003c*/ 	.byte	0x03, 0x5f
        /*003e*/ 	.short	0x0101


	//----- nvinfo : EIATTR_INT_WARP_WIDE_INSTR_OFFSETS
	.align		4
        /*0040*/ 	.byte	0x04, 0x31
        /*0042*/ 	.short	(.L_39 - .L_38)


	//   ....[0]....
.L_38:
        /*0044*/ 	.word	0x00000d70


	//   ....[1]....
        /*0048*/ 	.word	0x00000e10


	//   ....[2]....
        /*004c*/ 	.word	0x000022e0


	//   ....[3]....
        /*0050*/ 	.word	0x00004240


	//   ....[4]....
        /*0054*/ 	.word	0x00004260


	//   ....[5]....
        /*0058*/ 	.word	0x00004290


	//   ....[6]....
        /*005c*/ 	.word	0x00004ba0


	//   ....[7]....
        /*0060*/ 	.word	0x00004bc0


	//   ....[8]....
        /*0064*/ 	.word	0x00004c90


	//   ....[9]....
        /*0068*/ 	.word	0x00004d70


	//   ....[10]....
        /*006c*/ 	.word	0x00004d90


	//   ....[11]....
        /*0070*/ 	.word	0x00004e50


	//   ....[12]....
        /*0074*/ 	.word	0x00004f50


	//   ....[13]....
        /*0078*/ 	.word	0x00004f70


	//   ....[14]....
        /*007c*/ 	.word	0x000050a0


	//   ....[15]....
        /*0080*/ 	.word	0x00005220


	//   ....[16]....
        /*0084*/ 	.word	0x00005230


	//   ....[17]....
        /*0088*/ 	.word	0x00005350


	//----- nvinfo : EIATTR_COOP_GROUP_MASK_REGIDS
	.align		4
.L_39:
        /*008c*/ 	.byte	0x04, 0x29
        /*008e*/ 	.short	(.L_41 - .L_40)


	//   ....[0]....
.L_40:
        /*0090*/ 	.word	0xffffffff


	//   ....[1]....
        /*0094*/ 	.word	0xffffffff


	//   ....[2]....
        /*0098*/ 	.word	0xffffffff


	//   ....[3]....
        /*009c*/ 	.word	0xffffffff


	//   ....[4]....
        /*00a0*/ 	.word	0xffffffff


	//   ....[5]....
        /*00a4*/ 	.word	0xffffffff


	//   ....[6]....
        /*00a8*/ 	.word	0xffffffff


	//   ....[7]....
        /*00ac*/ 	.word	0xffffffff


	//   ....[8]....
        /*00b0*/ 	.word	0xffffffff


	//   ....[9]....
        /*00b4*/ 	.word	0xffffffff


	//   ....[10]....
        /*00b8*/ 	.word	0xffffffff


	//   ....[11]....
        /*00bc*/ 	.word	0xffffffff


	//   ....[12]....
        /*00c0*/ 	.word	0xffffffff


	//   ....[13]....
        /*00c4*/ 	.word	0xffffffff


	//----- nvinfo : EIATTR_COOP_GROUP_INSTR_OFFSETS
	.align		4
.L_41:
        /*00c8*/ 	.byte	0x04, 0x28
        /*00ca*/ 	.short	(.L_43 - .L_42)


	//   ....[0]....
.L_42:
        /*00cc*/ 	.word	0x000000c0


	//   ....[1]....
        /*00d0*/ 	.word	0x00000500


	//   ....[2]....
        /*00d4*/ 	.word	0x000006e0


	//   ....[3]....
        /*00d8*/ 	.word	0x00000870


	//   ....[4]....
        /*00dc*/ 	.word	0x00000960


	//   ....[5]....
        /*00e0*/ 	.word	0x00000ac0


	//   ....[6]....
        /*00e4*/ 	.word	0x00000c50


	//   ....[7]....
        /*00e8*/ 	.word	0x00000e90


	//   ....[8]....
        /*00ec*/ 	.word	0x000021c0


	//   ....[9]....
        /*00f0*/ 	.word	0x00003030


	//   ....[10]....
        /*00f4*/ 	.word	0x00003500


	//   ....[11]....
        /*00f8*/ 	.word	0x00003530


	//   ....[12]....
        /*00fc*/ 	.word	0x00004140


	//   ....[13]....
        /*0100*/ 	.word	0x00004350


	//----- nvinfo : EIATTR_VRC_CTA_INIT_COUNT
	.align		4
.L_43:
        /*0104*/ 	.byte	0x02, 0x4a
        /*0106*/ 	.byte	0x80
	.zero		1


	//----- nvinfo : EIATTR_SYSCALL_OFFSETS
	.align		4
        /*0108*/ 	.byte	0x04, 0x46
        /*010a*/ 	.short	(.L_45 - .L_44)


	//   ....[0]....
.L_44:
        /*010c*/ 	.word	0x00005e90


	//   ....[1]....
        /*0110*/ 	.word	0x00005f80


	//   ....[2]....
        /*0114*/ 	.word	0x00006680


	//   ....[3]....
        /*0118*/ 	.word	0x00006fa0


	//   ....[4]....
        /*011c*/ 	.word	0x00007860


	//   ....[5]....
        /*0120*/ 	.word	0x00008120


	//----- nvinfo : EIATTR_MBARRIER_INSTR_OFFSETS
	.align		4
.L_45:
        /*0124*/ 	.byte	0x04, 0x39
        /*0126*/ 	.short	(.L_47 - .L_46)


	//   ....[0]....
.L_46:
        /*0128*/ 	.word	0x00000630
        /*012c*/ 	.word	0x000000ff
        /*0130*/ 	.word	0x00000000
        /*0134*/ 	.short	0x0100
        /*0136*/ 	.byte	0x07
	.zero		1


	//   ....[1]....
        /*0138*/ 	.word	0x00000640
        /*013c*/ 	.word	0x000000ff
        /*0140*/ 	.word	0x00000028
        /*0144*/ 	.short	0x0100
        /*0146*/ 	.byte	0x07
	.zero		1


	//   ....[2]....
        /*0148*/ 	.word	0x00000650
        /*014c*/ 	.word	0x000000ff
        /*0150*/ 	.word	0x00000008
        /*0154*/ 	.short	0x0100
        /*0156*/ 	.byte	0x07
	.zero		1


	//   ....[3]....
        /*0158*/ 	.word	0x00000660
        /*015c*/ 	.word	0x000000ff
        /*0160*/ 	.word	0x00000030
        /*0164*/ 	.short	0x0100
        /*0166*/ 	.byte	0x07
	.zero		1


	//   ....[4]....
        /*0168*/ 	.word	0x00000670
        /*016c*/ 	.word	0x000000ff
        /*0170*/ 	.word	0x00000010
        /*0174*/ 	.short	0x0100
        /*0176*/ 	.byte	0x07
	.zero		1


	//   ....[5]....
        /*0178*/ 	.word	0x00000680
        /*017c*/ 	.word	0x000000ff
        /*0180*/ 	.word	0x00000038
        /*0184*/ 	.short	0x0100
        /*0186*/ 	.byte	0x07
	.zero		1


	//   ....[6]....
        /*0188*/ 	.word	0x00000690
        /*018c*/ 	.word	0x000000ff
        /*0190*/ 	.word	0x00000018
        /*0194*/ 	.short	0x0100
        /*0196*/ 	.byte	0x07
	.zero		1


	//   ....[7]....
        /*0198*/ 	.word	0x000006a0
        /*019c*/ 	.word	0x000000ff
        /*01a0*/ 	.word	0x00000040
        /*01a4*/ 	.short	0x0100
        /*01a6*/ 	.byte	0x07
	.zero		1


	//   ....[8]....
        /*01a8*/ 	.word	0x000006b0
        /*01ac*/ 	.word	0x000000ff
        /*01b0*/ 	.word	0x00000020
        /*01b4*/ 	.short	0x0100
        /*01b6*/ 	.byte	0x07
	.zero		1


	//   ....[9]....
        /*01b8*/ 	.word	0x000006c0
        /*01bc*/ 	.word	0x000000ff
        /*01c0*/ 	.word	0x00000048
        /*01c4*/ 	.short	0x0100
        /*01c6*/ 	.byte	0x07
	.zero		1


	//   ....[10]....
        /*01c8*/ 	.word	0x000007e0
        /*01cc*/ 	.word	0x000000ff
        /*01d0*/ 	.word	0x00000050
        /*01d4*/ 	.short	0x0100
        /*01d6*/ 	.byte	0x07
	.zero		1


	//   ....[11]....
        /*01d8*/ 	.word	0x000007f0
        /*01dc*/ 	.word	0x000000ff
        /*01e0*/ 	.word	0x00000070
        /*01e4*/ 	.short	0x0100
        /*01e6*/ 	.byte	0x07
	.zero		1


	//   ....[12]....
        /*01e8*/ 	.word	0x00000800
        /*01ec*/ 	.word	0x000000ff
        /*01f0*/ 	.word	0x00000058
        /*01f4*/ 	.short	0x0100
        /*01f6*/ 	.byte	0x07
	.zero		1


	//   ....[13]....
        /*01f8*/ 	.word	0x00000810
        /*01fc*/ 	.word	0x000000ff
        /*0200*/ 	.word	0x00000078
        /*0204*/ 	.short	0x0100
        /*0206*/ 	.byte	0x07
	.zero		1


	//   ....[14]....
        /*0208*/ 	.word	0x00000820
        /*020c*/ 	.word	0x000000ff
        /*0210*/ 	.word	0x00000060
        /*0214*/ 	.short	0x0100
        /*0216*/ 	.byte	0x07
	.zero		1


	//   ....[15]....
        /*0218*/ 	.word	0x00000830
        /*021c*/ 	.word	0x000000ff
        /*0220*/ 	.word	0x00000080
        /*0224*/ 	.short	0x0100
        /*0226*/ 	.byte	0x07
	.zero		1


	//   ....[16]....
        /*0228*/ 	.word	0x00000840
        /*022c*/ 	.word	0x000000ff
        /*0230*/ 	.word	0x00000068
        /*0234*/ 	.short	0x0100
        /*0236*/ 	.byte	0x07
	.zero		1


	//   ....[17]....
        /*0238*/ 	.word	0x00000850
        /*023c*/ 	.word	0x000000ff
        /*0240*/ 	.word	0x00000088
        /*0244*/ 	.short	0x0100
        /*0246*/ 	.byte	0x07
	.zero		1


	//   ....[18]....
        /*0248*/ 	.word	0x00000930
        /*024c*/ 	.word	0x000000ff
        /*0250*/ 	.word	0x00000090
        /*0254*/ 	.short	0x0100
        /*0256*/ 	.byte	0x05
	.zero		1


	//   ....[19]....
        /*0258*/ 	.word	0x00000940
        /*025c*/ 	.word	0x000000ff
        /*0260*/ 	.word	0x00000098
        /*0264*/ 	.short	0x0100
        /*0266*/ 	.byte	0x05
	.zero		1


	//   ....[20]....
        /*0268*/ 	.word	0x00000a70
        /*026c*/ 	.word	0x000000ff
        /*0270*/ 	.word	0x000000a0
        /*0274*/ 	.short	0x0100
        /*0276*/ 	.byte	0x05
	.zero		1


	//   ....[21]....
        /*0278*/ 	.word	0x00000a80
        /*027c*/ 	.word	0x000000ff
        /*0280*/ 	.word	0x000000b0
        /*0284*/ 	.short	0x0100
        /*0286*/ 	.byte	0x05
	.zero		1


	//   ....[22]....
        /*0288*/ 	.word	0x00000a90
        /*028c*/ 	.word	0x000000ff
        /*0290*/ 	.word	0x000000a8
        /*0294*/ 	.short	0x0100
        /*0296*/ 	.byte	0x05
	.zero		1


	//   ....[23]....
        /*0298*/ 	.word	0x00000aa0
        /*029c*/ 	.word	0x000000ff
        /*02a0*/ 	.word	0x000000b8
        /*02a4*/ 	.short	0x0100
        /*02a6*/ 	.byte	0x05
	.zero		1


	//   ....[24]....
        /*02a8*/ 	.word	0x00000bc0
        /*02ac*/ 	.word	0x000000ff
        /*02b0*/ 	.word	0x000000c0
        /*02b4*/ 	.short	0x0100
        /*02b6*/ 	.byte	0x07
	.zero		1


	//   ....[25]....
        /*02b8*/ 	.word	0x00000bd0
        /*02bc*/ 	.word	0x000000ff
        /*02c0*/ 	.word	0x000000e0
        /*02c4*/ 	.short	0x0100
        /*02c6*/ 	.byte	0x07
	.zero		1


	//   ....[26]....
        /*02c8*/ 	.word	0x00000be0
        /*02cc*/ 	.word	0x000000ff
        /*02d0*/ 	.word	0x000000c8
        /*02d4*/ 	.short	0x0100
        /*02d6*/ 	.byte	0x07
	.zero		1


	//   ....[27]....
        /*02d8*/ 	.word	0x00000bf0
        /*02dc*/ 	.word	0x000000ff
        /*02e0*/ 	.word	0x000000e8
        /*02e4*/ 	.short	0x0100
        /*02e6*/ 	.byte	0x07
	.zero		1


	//   ....[28]....
        /*02e8*/ 	.word	0x00000c00
        /*02ec*/ 	.word	0x000000ff
        /*02f0*/ 	.word	0x000000d0
        /*02f4*/ 	.short	0x0100
        /*02f6*/ 	.byte	0x07
	.zero		1


	//   ....[29]....
        /*02f8*/ 	.word	0x00000c10
        /*02fc*/ 	.word	0x000000ff
        /*0300*/ 	.word	0x000000f0
        /*0304*/ 	.short	0x0100
        /*0306*/ 	.byte	0x07
	.zero		1


	//   ....[30]....
        /*0308*/ 	.word	0x00000c20
        /*030c*/ 	.word	0x000000ff
        /*0310*/ 	.word	0x000000d8
        /*0314*/ 	.short	0x0100
        /*0316*/ 	.byte	0x07
	.zero		1


	//   ....[31]....
        /*0318*/ 	.word	0x00000c30
        /*031c*/ 	.word	0x000000ff
        /*0320*/ 	.word	0x000000f8
        /*0324*/ 	.short	0x0100
        /*0326*/ 	.byte	0x07
	.zero		1


	//   ....[32]....
        /*0328*/ 	.word	0x00000d20
        /*032c*/ 	.word	0x000000ff
        /*0330*/ 	.word	0x00000100
        /*0334*/ 	.short	0x0100
        /*0336*/ 	.byte	0x05
	.zero		1


	//   ....[33]....
        /*0338*/ 	.word	0x00000d30
        /*033c*/ 	.word	0x000000ff
        /*0340*/ 	.word	0x00000110
        /*0344*/ 	.short	0x0100
        /*0346*/ 	.byte	0x05
	.zero		1


	//   ....[34]....
        /*0348*/ 	.word	0x00000d40
        /*034c*/ 	.word	0x000000ff
        /*0350*/ 	.word	0x00000108
        /*0354*/ 	.short	0x0100
        /*0356*/ 	.byte	0x05
	.zero		1


	//   ....[35]....
        /*0358*/ 	.word	0x00000d50
        /*035c*/ 	.word	0x000000ff
        /*0360*/ 	.word	0x00000118
        /*0364*/ 	.short	0x0100
        /*0366*/ 	.byte	0x05
	.zero		1


	//   ....[36]....
        /*0368*/ 	.word	0x00000e50
        /*036c*/ 	.word	0x000000ff
        /*0370*/ 	.word	0x00000120
        /*0374*/ 	.short	0x0100
        /*0376*/ 	.byte	0x04
	.zero		1


	//   ....[37]....
        /*0378*/ 	.word	0x000019a0
        /*037c*/ 	.word	0x00000003
        /*0380*/ 	.word	0x00000110
        /*0384*/ 	.short	0x010a
        /*0386*/ 	.byte	0xff
	.zero		1


	//   ....[38]....
        /*0388*/ 	.word	0x000019d0
        /*038c*/ 	.word	0x00000003
        /*0390*/ 	.word	0x00000100
        /*0394*/ 	.short	0x0101
        /*0396*/ 	.byte	0xff
	.zero		1


	//   ....[39]....
        /*0398*/ 	.word	0x00001ad0
        /*039c*/ 	.word	0x000000ff
        /*03a0*/ 	.word	0x00000028
        /*03a4*/ 	.short	0x010a
        /*03a6*/ 	.byte	0x08
	.zero		1


	//   ....[40]....
        /*03a8*/ 	.word	0x00001ba0
        /*03ac*/ 	.word	0x000000ff
        /*03b0*/ 	.word	0x00000028
        /*03b4*/ 	.short	0x010a
        /*03b6*/ 	.byte	0x21
	.zero		1


	//   ....[41]....
        /*03b8*/ 	.word	0x00001d50
        /*03bc*/ 	.word	0x000000ff
        /*03c0*/ 	.word	0x00000028
        /*03c4*/ 	.short	0x010a
        /*03c6*/ 	.byte	0x08
	.zero		1


	//   ....[42]....
        /*03c8*/ 	.word	0x00001e60
        /*03cc*/ 	.word	0x000000ff
        /*03d0*/ 	.word	0x00000098
        /*03d4*/ 	.short	0x0101
        /*03d6*/ 	.byte	0x06
	.zero		1


	//   ....[43]....
        /*03d8*/ 	.word	0x00001e80
        /*03dc*/ 	.word	0x000000ff
        /*03e0*/ 	.word	0x00000028
        /*03e4*/ 	.short	0x010a
        /*03e6*/ 	.byte	0x08
	.zero		1


	//   ....[44]....
        /*03e8*/ 	.word	0x00001f00
        /*03ec*/ 	.word	0x000000ff
        /*03f0*/ 	.word	0x00000028
        /*03f4*/ 	.short	0x010a
        /*03f6*/ 	.byte	0x11
	.zero		1


	//   ....[45]....
        /*03f8*/ 	.word	0x00002090
        /*03fc*/ 	.word	0x000000ff
        /*0400*/ 	.word	0x00000028
        /*0404*/ 	.short	0x010a
        /*0406*/ 	.byte	0x08
	.zero		1


	//   ....[46]....
        /*0408*/ 	.word	0x000021f0
        /*040c*/ 	.word	0x00000002
        /*0410*/ 	.word	0x000000a0
        /*0414*/ 	.short	0x010a
        /*0416*/ 	.byte	0xff
	.zero		1


	//   ....[47]....
        /*0418*/ 	.word	0x000022b0
        /*041c*/ 	.word	0x00000002
        /*0420*/ 	.word	0x00000000
        /*0424*/ 	.short	0x0101
        /*0426*/ 	.byte	0xff
	.zero		1


	//   ....[48]....
        /*0428*/ 	.word	0x00002810
        /*042c*/ 	.word	0x000000ff
        /*0430*/ 	.word	0x00000000
        /*0434*/ 	.short	0x010a
        /*0436*/ 	.byte	0x04
	.zero		1


	//   ....[49]....
        /*0438*/ 	.word	0x000028a0
        /*043c*/ 	.word	0x000000ff
        /*0440*/ 	.word	0x00000000
        /*0444*/ 	.short	0x010a
        /*0446*/ 	.byte	0x04
	.zero		1


	//   ....[50]....
        /*0448*/ 	.word	0x00002930
        /*044c*/ 	.word	0x000000ff
        /*0450*/ 	.word	0x00000000
        /*0454*/ 	.short	0x010a
        /*0456*/ 	.byte	0x04
	.zero		1


	//   ....[51]....
        /*0458*/ 	.word	0x000029c0
        /*045c*/ 	.word	0x000000ff
        /*0460*/ 	.word	0x00000000
        /*0464*/ 	.short	0x010a
        /*0466*/ 	.byte	0x04
	.zero		1


	//   ....[52]....
        /*0468*/ 	.word	0x00002a60
        /*046c*/ 	.word	0x00000000
        /*0470*/ 	.word	0x00000000
        /*0474*/ 	.short	0x010a
        /*0476*/ 	.byte	0xff
	.zero		1


	//   ....[53]....
        /*0478*/ 	.word	0x00002b90
        /*047c*/ 	.word	0x00000000
        /*0480*/ 	.word	0x00000100
        /*0484*/ 	.short	0x010a
        /*0486*/ 	.byte	0xff
	.zero		1


	//   ....[54]....
        /*0488*/ 	.word	0x00002c00
        /*048c*/ 	.word	0x00000004
        /*0490*/ 	.word	0x00000000
        /*0494*/ 	.short	0x0101
        /*0496*/ 	.byte	0xff
	.zero		1


	//   ....[55]....
        /*0498*/ 	.word	0x00002c20
        /*049c*/ 	.word	0x000000ff
        /*04a0*/ 	.word	0x000000b0
        /*04a4*/ 	.short	0x010a
        /*04a6*/ 	.byte	0x05
	.zero		1


	//   ....[56]....
        /*04a8*/ 	.word	0x00002d40
        /*04ac*/ 	.word	0x00000000
        /*04b0*/ 	.word	0x000000a0
        /*04b4*/ 	.short	0x010a
        /*04b6*/ 	.byte	0xff
	.zero		1


	//   ....[57]....
        /*04b8*/ 	.word	0x00002e40
        /*04bc*/ 	.word	0x00000000
        /*04c0*/ 	.word	0x00000000
        /*04c4*/ 	.short	0x0101
        /*04c6*/ 	.byte	0xff
	.zero		1


	//   ....[58]....
        /*04c8*/ 	.word	0x00002ed0
        /*04cc*/ 	.word	0x000000ff
        /*04d0*/ 	.word	0x000000b0
        /*04d4*/ 	.short	0x0106
        /*04d6*/ 	.byte	0x05
	.zero		1


	//   ....[59]....
        /*04d8*/ 	.word	0x00002ef0
        /*04dc*/ 	.word	0x000000ff
        /*04e0*/ 	.word	0x000000b0
        /*04e4*/ 	.short	0x010a
        /*04e6*/ 	.byte	0x05
	.zero		1


	//   ....[60]....
        /*04e8*/ 	.word	0x00002f80
        /*04ec*/ 	.word	0x000000ff
        /*04f0*/ 	.word	0x000000b0
        /*04f4*/ 	.short	0x0106
        /*04f6*/ 	.byte	0x04
	.zero		1


	//   ....[61]....
        /*04f8*/ 	.word	0x00002fc0
        /*04fc*/ 	.word	0x00000000
        /*0500*/ 	.word	0x000000b0
        /*0504*/ 	.short	0x010a
        /*0506*/ 	.byte	0xff
	.zero		1


	//   ....[62]....
        /*0508*/ 	.word	0x00003200
        /*050c*/ 	.word	0x000000ff
        /*0510*/ 	.word	0x00000008
        /*0514*/ 	.short	0x010a
        /*0516*/ 	.byte	0x04
	.zero		1


	//   ....[63]....
        /*0518*/ 	.word	0x00003220
        /*051c*/ 	.word	0x000000ff
        /*0520*/ 	.word	0x00000008
        /*0524*/ 	.short	0x010a
        /*0526*/ 	.byte	0x04
	.zero		1


	//   ....[64]....
        /*0528*/ 	.word	0x000033b0
        /*052c*/ 	.word	0x000000ff
        /*0530*/ 	.word	0x00000008
        /*0534*/ 	.short	0x010a
        /*0536*/ 	.byte	0x04
	.zero		1


	//   ....[65]....
        /*0538*/ 	.word	0x000033d0
        /*053c*/ 	.word	0x000000ff
        /*0540*/ 	.word	0x00000008
        /*0544*/ 	.short	0x010a
        /*0546*/ 	.byte	0x04
	.zero		1


	//   ....[66]....
        /*0548*/ 	.word	0x00003490
        /*054c*/ 	.word	0x000000ff
        /*0550*/ 	.word	0x00000000
        /*0554*/ 	.short	0x0101
        /*0556*/ 	.byte	0x05
	.zero		1


	//   ....[67]....
        /*0558*/ 	.word	0x000037c0
        /*055c*/ 	.word	0x00000000
        /*0560*/ 	.word	0x000000a0
        /*0564*/ 	.short	0x010a
        /*0566*/ 	.byte	0xff
	.zero		1


	//   ....[68]....
        /*0568*/ 	.word	0x00003880
        /*056c*/ 	.word	0x00000000
        /*0570*/ 	.word	0x00000000
        /*0574*/ 	.short	0x0101
        /*0576*/ 	.byte	0xff
	.zero		1


	//   ....[69]....
        /*0578*/ 	.word	0x00003940
        /*057c*/ 	.word	0x000000ff
        /*0580*/ 	.word	0x00000000
        /*0584*/ 	.short	0x010a
        /*0586*/ 	.byte	0x06
	.zero		1


	//   ....[70]....
        /*0588*/ 	.word	0x00003950
        /*058c*/ 	.word	0x000000ff
        /*0590*/ 	.word	0x000000e0
        /*0594*/ 	.short	0x010a
        /*0596*/ 	.byte	0x07
	.zero		1


	//   ....[71]....
        /*0598*/ 	.word	0x00003a00
        /*059c*/ 	.word	0x000000ff
        /*05a0*/ 	.word	0x00000000
        /*05a4*/ 	.short	0x010a
        /*05a6*/ 	.byte	0x06
	.zero		1


	//   ....[72]....
        /*05a8*/ 	.word	0x00003b30
        /*05ac*/ 	.word	0x000000ff
        /*05b0*/ 	.word	0x00000000
        /*05b4*/ 	.short	0x010a
        /*05b6*/ 	.byte	0x1e
	.zero		1


	//   ....[73]....
        /*05b8*/ 	.word	0x00003e30
        /*05bc*/ 	.word	0x000000ff
        /*05c0*/ 	.word	0x00000000
        /*05c4*/ 	.short	0x010a
        /*05c6*/ 	.byte	0x07
	.zero		1


	//   ....[74]....
        /*05c8*/ 	.word	0x00003ec0
        /*05cc*/ 	.word	0x000000ff
        /*05d0*/ 	.word	0x00000000
        /*05d4*/ 	.short	0x010a
        /*05d6*/ 	.byte	0x07
	.zero		1


	//   ....[75]....
        /*05d8*/ 	.word	0x00003f50
        /*05dc*/ 	.word	0x000000ff
        /*05e0*/ 	.word	0x00000000
        /*05e4*/ 	.short	0x010a
        /*05e6*/ 	.byte	0x07
	.zero		1


	//   ....[76]....
        /*05e8*/ 	.word	0x00003ff0
        /*05ec*/ 	.word	0x00000000
        /*05f0*/ 	.word	0x00000000
        /*05f4*/ 	.short	0x010a
        /*05f6*/ 	.byte	0xff
	.zero		1


	//   ....[77]....
        /*05f8*/ 	.word	0x00004030
        /*05fc*/ 	.word	0x00000000
        /*0600*/ 	.word	0x00000000
        /*0604*/ 	.short	0x010a
        /*0606*/ 	.byte	0xff
	.zero		1


	//   ....[78]....
        /*0608*/ 	.word	0x000040a0
        /*060c*/ 	.word	0x000000ff
        /*0610*/ 	.word	0x00000000
        /*0614*/ 	.short	0x0101
        /*0616*/ 	.byte	0x06
	.zero		1


	//   ....[79]....
        /*0618*/ 	.word	0x000040e0
        /*061c*/ 	.word	0x000000ff
        /*0620*/ 	.word	0x00000120
        /*0624*/ 	.short	0x010a
        /*0626*/ 	.byte	0x05
	.zero		1


	//   ....[80]....
        /*0628*/ 	.word	0x00004130
        /*062c*/ 	.word	0x000000ff
        /*0630*/ 	.word	0x00000000
        /*0634*/ 	.short	0x0101
        /*0636*/ 	.byte	0x06
	.zero		1


	//   ....[81]....
        /*0638*/ 	.word	0x00004540
        /*063c*/ 	.word	0x00000000
        /*0640*/ 	.word	0x000000a0
        /*0644*/ 	.short	0x010a
        /*0646*/ 	.byte	0xff
	.zero		1


	//   ....[82]....
        /*0648*/ 	.word	0x00004600
        /*064c*/ 	.word	0x00000000
        /*0650*/ 	.word	0x00000000
        /*0654*/ 	.short	0x0101
        /*0656*/ 	.byte	0xff
	.zero		1


	//   ....[83]....
        /*0658*/ 	.word	0x00004920
        /*065c*/ 	.word	0x000000ff
        /*0660*/ 	.word	0x00000098
        /*0664*/ 	.short	0x010a
        /*0666*/ 	.byte	0x04
	.zero		1


	//   ....[84]....
        /*0668*/ 	.word	0x00004b20
        /*066c*/ 	.word	0x000000ff
        /*0670*/ 	.word	0x00000070
        /*0674*/ 	.short	0x010a
        /*0676*/ 	.byte	0x04
	.zero		1


	//   ....[85]....
        /*0678*/ 	.word	0x00004d10
        /*067c*/ 	.word	0x000000ff
        /*0680*/ 	.word	0x00000050
        /*0684*/ 	.short	0x010b
        /*0686*/ 	.byte	0x04
	.zero		1


	//   ....[86]....
        /*0688*/ 	.word	0x00004d20
        /*068c*/ 	.word	0x000000ff
        /*0690*/ 	.word	0x00000000
        /*0694*/ 	.short	0x0101
        /*0696*/ 	.byte	0x07
	.zero		1


	//   ....[87]....
        /*0698*/ 	.word	0x00004d40
        /*069c*/ 	.word	0x000000ff
        /*06a0*/ 	.word	0x00000078
        /*06a4*/ 	.short	0x010a
        /*06a6*/ 	.byte	0x04
	.zero		1


	//   ....[88]....
        /*06a8*/ 	.word	0x00004ef0
        /*06ac*/ 	.word	0x000000ff
        /*06b0*/ 	.word	0x00000058
        /*06b4*/ 	.short	0x010b
        /*06b6*/ 	.byte	0x04
	.zero		1


	//   ....[89]....
        /*06b8*/ 	.word	0x00004f00
        /*06bc*/ 	.word	0x000000ff
        /*06c0*/ 	.word	0x00000000
        /*06c4*/ 	.short	0x0101
        /*06c6*/ 	.byte	0x07
	.zero		1


	//   ....[90]....
        /*06c8*/ 	.word	0x00004f10
        /*06cc*/ 	.word	0x000000ff
        /*06d0*/ 	.word	0x00000080
        /*06d4*/ 	.short	0x010a
        /*06d6*/ 	.byte	0x04
	.zero		1


	//   ....[91]....
        /*06d8*/ 	.word	0x00005140
        /*06dc*/ 	.word	0x000000ff
        /*06e0*/ 	.word	0x00000060
        /*06e4*/ 	.short	0x010b
        /*06e6*/ 	.byte	0x04
	.zero		1


	//   ....[92]....
        /*06e8*/ 	.word	0x000051b0
        /*06ec*/ 	.word	0x000000ff
        /*06f0*/ 	.word	0x00000000
        /*06f4*/ 	.short	0x0101
        /*06f6*/ 	.byte	0x07
	.zero		1


	//   ....[93]....
        /*06f8*/ 	.word	0x000051f0
        /*06fc*/ 	.word	0x000000ff
        /*0700*/ 	.word	0x00000088
        /*0704*/ 	.short	0x010a
        /*0706*/ 	.byte	0x04
	.zero		1


	//   ....[94]....
        /*0708*/ 	.word	0x00005420
        /*070c*/ 	.word	0x000000ff
        /*0710*/ 	.word	0x00000068
        /*0714*/ 	.short	0x010b
        /*0716*/ 	.byte	0x04
	.zero		1


	//   ....[95]....
        /*0718*/ 	.word	0x00005440
        /*071c*/ 	.word	0x000000ff
        /*0720*/ 	.word	0x00000000
        /*0724*/ 	.short	0x0101
        /*0726*/ 	.byte	0x05
	.zero		1


	//   ....[96]....
        /*0728*/ 	.word	0x00005470
        /*072c*/ 	.word	0x000000ff
        /*0730*/ 	.word	0x00000070
        /*0734*/ 	.short	0x010a
        /*0736*/ 	.byte	0x04
	.zero		1


	//   ....[97]....
        /*0738*/ 	.word	0x00005490
        /*073c*/ 	.word	0x000000ff
        /*0740*/ 	.word	0x00000078
        /*0744*/ 	.short	0x010a
        /*0746*/ 	.byte	0x04
	.zero		1


	//   ....[98]....
        /*0748*/ 	.word	0x000054b0
        /*074c*/ 	.word	0x000000ff
        /*0750*/ 	.word	0x00000080
        /*0754*/ 	.short	0x010a
        /*0756*/ 	.byte	0x04
	.zero		1


	//   ....[99]....
        /*0758*/ 	.word	0x000054f0
        /*075c*/ 	.word	0x00000000
        /*0760*/ 	.word	0x00000088
        /*0764*/ 	.short	0x010a
        /*0766*/ 	.byte	0xff
	.zero		1


	//   ....[100]....
        /*0768*/ 	.word	0x00005850
        /*076c*/ 	.word	0x00000000
        /*0770*/ 	.word	0x000000a0
        /*0774*/ 	.short	0x010a
        /*0776*/ 	.byte	0xff
	.zero		1


	//   ....[101]....
        /*0778*/ 	.word	0x00005960
        /*077c*/ 	.word	0x00000000
        /*0780*/ 	.word	0x00000000
        /*0784*/ 	.short	0x0101
        /*0786*/ 	.byte	0xff
	.zero		1


	//   ....[102]....
        /*0788*/ 	.word	0x00006360
        /*078c*/ 	.word	0x000000ff
        /*0790*/ 	.word	0x00000050
        /*0794*/ 	.short	0x010a
        /*0796*/ 	.byte	0x2c
	.zero		1


	//   ....[103]....
        /*0798*/ 	.word	0x00006380
        /*079c*/ 	.word	0x0000004e
        /*07a0*/ 	.word	0x000000c0
        /*07a4*/ 	.short	0x010a
        /*07a6*/ 	.byte	0xff
	.zero		1


	//   ....[104]....
        /*07a8*/ 	.word	0x00006490
        /*07ac*/ 	.word	0x000000ff
        /*07b0*/ 	.word	0x00000050
        /*07b4*/ 	.short	0x010a
        /*07b6*/ 	.byte	0x2c
	.zero		1


	//   ....[105]....
        /*07b8*/ 	.word	0x00006560
        /*07bc*/ 	.word	0x0000004e
        /*07c0*/ 	.word	0x000000c0
        /*07c4*/ 	.short	0x010a
        /*07c6*/ 	.byte	0xff
	.zero		1


	//   ....[106]....
        /*07c8*/ 	.word	0x00006d10
        /*07cc*/ 	.word	0x00000000
        /*07d0*/ 	.word	0x00000000
        /*07d4*/ 	.short	0x0101
        /*07d6*/ 	.byte	0xff
	.zero		1


	//   ....[107]....
        /*07d8*/ 	.word	0x00006d20
        /*07dc*/ 	.word	0x00000003
        /*07e0*/ 	.word	0x00000050
        /*07e4*/ 	.short	0x010a
        /*07e6*/ 	.byte	0xff
	.zero		1


	//   ....[108]....
        /*07e8*/ 	.word	0x00006de0
        /*07ec*/ 	.word	0x00000003
        /*07f0*/ 	.word	0x00000050
        /*07f4*/ 	.short	0x010a
        /*07f6*/ 	.byte	0xff
	.zero		1


	//   ....[109]....
        /*07f8*/ 	.word	0x000075d0
        /*07fc*/ 	.word	0x00000056
        /*0800*/ 	.word	0x00000000
        /*0804*/ 	.short	0x0101
        /*0806*/ 	.byte	0xff
	.zero		1


	//   ....[110]....
        /*0808*/ 	.word	0x000075f0
        /*080c*/ 	.word	0x00000057
        /*0810*/ 	.word	0x00000050
        /*0814*/ 	.short	0x010a
        /*0816*/ 	.byte	0xff
	.zero		1


	//   ....[111]....
        /*0818*/ 	.word	0x000076a0
        /*081c*/ 	.word	0x00000057
        /*0820*/ 	.word	0x00000050
        /*0824*/ 	.short	0x010a
        /*0826*/ 	.byte	0xff
	.zero		1


	//   ....[112]....
        /*0828*/ 	.word	0x00007e90
        /*082c*/ 	.word	0x00000056
        /*0830*/ 	.word	0x00000000
        /*0834*/ 	.short	0x0101
        /*0836*/ 	.byte	0xff
	.zero		1


	//   ....[113]....
        /*0838*/ 	.word	0x00007eb0
        /*083c*/ 	.word	0x0000005c
        /*0840*/ 	.word	0x00000050
        /*0844*/ 	.short	0x010a
        /*0846*/ 	.byte	0xff
	.zero		1


	//   ....[114]....
        /*0848*/ 	.word	0x00007f60
        /*084c*/ 	.word	0x0000005c
        /*0850*/ 	.word	0x00000050
        /*0854*/ 	.short	0x010a
        /*0856*/ 	.byte	0xff
	.zero		1


	//   ....[115]....
        /*0858*/ 	.word	0x00008210
        /*085c*/ 	.word	0x0000004e
        /*0860*/ 	.word	0x00000000
        /*0864*/ 	.short	0x0101
        /*0866*/ 	.byte	0xff
	.zero		1


	//   ....[116]....
        /*0868*/ 	.word	0x000087a0
        /*086c*/ 	.word	0x00000002
        /*0870*/ 	.word	0x00000000
        /*0874*/ 	.short	0x0101
        /*0876*/ 	.byte	0xff
	.zero		1


	//   ....[117]....
        /*0878*/ 	.word	0x00008a30
        /*087c*/ 	.word	0x000000ff
        /*0880*/ 	.word	0x00000000
        /*0884*/ 	.short	0x0101
        /*0886*/ 	.byte	0x04
	.zero		1


	//   ....[118]....
        /*0888*/ 	.word	0x00008a50
        /*088c*/ 	.word	0x00000003
        /*0890*/ 	.word	0x00000110
        /*0894*/ 	.short	0x010a
        /*0896*/ 	.byte	0xff
	.zero		1


	//   ....[119]....
        /*0898*/ 	.word	0x00008ab0
        /*089c*/ 	.word	0x00000002
        /*08a0*/ 	.word	0x00000028
        /*08a4*/ 	.short	0x010a
        /*08a6*/ 	.byte	0xff
	.zero		1


	//   ....[120]....
        /*08a8*/ 	.word	0x00008b10
        /*08ac*/ 	.word	0x00000002
        /*08b0*/ 	.word	0x00000028
        /*08b4*/ 	.short	0x010a
        /*08b6*/ 	.byte	0xff
	.zero		1


	//   ....[121]....
        /*08b8*/ 	.word	0x00008b60
        /*08bc*/ 	.word	0x00000002
        /*08c0*/ 	.word	0x000000a0
        /*08c4*/ 	.short	0x010a
        /*08c6*/ 	.byte	0xff
	.zero		1


	//   ....[122]....
        /*08c8*/ 	.word	0x00008bc0
        /*08cc*/ 	.word	0x00000000
        /*08d0*/ 	.word	0x00000000
        /*08d4*/ 	.short	0x010a
        /*08d6*/ 	.byte	0xff
	.zero		1


	//   ....[123]....
        /*08d8*/ 	.word	0x00008c20
        /*08dc*/ 	.word	0x00000000
        /*08e0*/ 	.word	0x00000000
        /*08e4*/ 	.short	0x010a
        /*08e6*/ 	.byte	0xff
	.zero		1


	//   ....[124]....
        /*08e8*/ 	.word	0x00008c80
        /*08ec*/ 	.word	0x00000000
        /*08f0*/ 	.word	0x00000000
        /*08f4*/ 	.short	0x010a
        /*08f6*/ 	.byte	0xff
	.zero		1


	//   ....[125]....
        /*08f8*/ 	.word	0x00008ce0
        /*08fc*/ 	.word	0x00000000
        /*0900*/ 	.word	0x00000000
        /*0904*/ 	.short	0x010a
        /*0906*/ 	.byte	0xff
	.zero		1


	//   ....[126]....
        /*0908*/ 	.word	0x00008d30
        /*090c*/ 	.word	0x00000000
        /*0910*/ 	.word	0x00000100
        /*0914*/ 	.short	0x010a
        /*0916*/ 	.byte	0xff
	.zero		1


	//   ....[127]....
        /*0918*/ 	.word	0x00008d90
        /*091c*/ 	.word	0x00000000
        /*0920*/ 	.word	0x000000b0
        /*0924*/ 	.short	0x010a
        /*0926*/ 	.byte	0xff
	.zero		1


	//   ....[128]....
        /*0928*/ 	.word	0x00008de0
        /*092c*/ 	.word	0x00000000
        /*0930*/ 	.word	0x000000a0
        /*0934*/ 	.short	0x010a
        /*0936*/ 	.byte	0xff
	.zero		1


	//   ....[129]....
        /*0938*/ 	.word	0x00008e40
        /*093c*/ 	.word	0x00000000
        /*0940*/ 	.word	0x000000b0
        /*0944*/ 	.short	0x010a
        /*0946*/ 	.byte	0xff
	.zero		1


	//   ....[130]....
        /*0948*/ 	.word	0x00008ea0
        /*094c*/ 	.word	0x00000004
        /*0950*/ 	.word	0x00000008
        /*0954*/ 	.short	0x010a
        /*0956*/ 	.byte	0xff
	.zero		1


	//   ....[131]....
        /*0958*/ 	.word	0x00008f80
        /*095c*/ 	.word	0x00000002
        /*0960*/ 	.word	0x00000008
        /*0964*/ 	.short	0x010a
        /*0966*/ 	.byte	0xff
	.zero		1


	//   ....[132]....
        /*0968*/ 	.word	0x00008fd0
        /*096c*/ 	.word	0x00000000
        /*0970*/ 	.word	0x000000a0
        /*0974*/ 	.short	0x010a
        /*0976*/ 	.byte	0xff
	.zero		1


	//   ....[133]....
        /*0978*/ 	.word	0x00009030
        /*097c*/ 	.word	0x00000000
        /*0980*/ 	.word	0x000000e0
        /*0984*/ 	.short	0x010a
        /*0986*/ 	.byte	0xff
	.zero		1


	//   ....[134]....
        /*0988*/ 	.word	0x00009090
        /*098c*/ 	.word	0x00000000
        /*0990*/ 	.word	0x00000000
        /*0994*/ 	.short	0x010a
        /*0996*/ 	.byte	0xff
	.zero		1


	//   ....[135]....
        /*0998*/ 	.word	0x000090f0
        /*099c*/ 	.word	0x00000000
        /*09a0*/ 	.word	0x00000000
        /*09a4*/ 	.short	0x010a
        /*09a6*/ 	.byte	0xff
	.zero		1


	//   ....[136]....
        /*09a8*/ 	.word	0x00009150
        /*09ac*/ 	.word	0x00000000
        /*09b0*/ 	.word	0x00000000
        /*09b4*/ 	.short	0x010a
        /*09b6*/ 	.byte	0xff
	.zero		1


	//   ....[137]....
        /*09b8*/ 	.word	0x000091b0
        /*09bc*/ 	.word	0x00000000
        /*09c0*/ 	.word	0x00000000
        /*09c4*/ 	.short	0x010a
        /*09c6*/ 	.byte	0xff
	.zero		1


	//   ....[138]....
        /*09c8*/ 	.word	0x00009210
        /*09cc*/ 	.word	0x00000000
        /*09d0*/ 	.word	0x00000120
        /*09d4*/ 	.short	0x010a
        /*09d6*/ 	.byte	0xff
	.zero		1


	//   ....[139]....
        /*09d8*/ 	.word	0x00009260
        /*09dc*/ 	.word	0x00000000
        /*09e0*/ 	.word	0x000000a0
        /*09e4*/ 	.short	0x010a
        /*09e6*/ 	.byte	0xff
	.zero		1


	//   ....[140]....
        /*09e8*/ 	.word	0x000092c0
        /*09ec*/ 	.word	0x00000000
        /*09f0*/ 	.word	0x00000098
        /*09f4*/ 	.short	0x010a
        /*09f6*/ 	.byte	0xff
	.zero		1


	//   ....[141]....
        /*09f8*/ 	.word	0x00009320
        /*09fc*/ 	.word	0x00000003
        /*0a00*/ 	.word	0x00000070
        /*0a04*/ 	.short	0x010a
        /*0a06*/ 	.byte	0xff
	.zero		1


	//   ....[142]....
        /*0a08*/ 	.word	0x00009380
        /*0a0c*/ 	.word	0x00000003
        /*0a10*/ 	.word	0x00000078
        /*0a14*/ 	.short	0x010a
        /*0a16*/ 	.byte	0xff
	.zero		1


	//   ....[143]....
        /*0a18*/ 	.word	0x000093e0
        /*0a1c*/ 	.word	0x00000003
        /*0a20*/ 	.word	0x00000080
        /*0a24*/ 	.short	0x010a
        /*0a26*/ 	.byte	0xff
	.zero		1


	//   ....[144]....
        /*0a28*/ 	.word	0x00009440
        /*0a2c*/ 	.word	0x00000003
        /*0a30*/ 	.word	0x00000088
        /*0a34*/ 	.short	0x010a
        /*0a36*/ 	.byte	0xff
	.zero		1


	//   ....[145]....
        /*0a38*/ 	.word	0x000094a0
        /*0a3c*/ 	.word	0x00000000
        /*0a40*/ 	.word	0x00000070
        /*0a44*/ 	.short	0x010a
        /*0a46*/ 	.byte	0xff
	.zero		1


	//   ....[146]....
        /*0a48*/ 	.word	0x00009500
        /*0a4c*/ 	.word	0x00000000
        /*0a50*/ 	.word	0x00000078
        /*0a54*/ 	.short	0x010a
        /*0a56*/ 	.byte	0xff
	.zero		1


	//   ....[147]....
        /*0a58*/ 	.word	0x00009560
        /*0a5c*/ 	.word	0x00000000
        /*0a60*/ 	.word	0x00000080
        /*0a64*/ 	.short	0x010a
        /*0a66*/ 	.byte	0xff
	.zero		1


	//   ....[148]....
        /*0a68*/ 	.word	0x000095b0
        /*0a6c*/ 	.word	0x00000000
        /*0a70*/ 	.word	0x000000a0
        /*0a74*/ 	.short	0x010a
        /*0a76*/ 	.byte	0xff
	.zero		1


	//   ....[149]....
        /*0a78*/ 	.word	0x00009610
        /*0a7c*/ 	.word	0x00000000
        /*0a80*/ 	.word	0x00000050
        /*0a84*/ 	.short	0x010a
        /*0a86*/ 	.byte	0xff
	.zero		1


	//   ....[150]....
        /*0a88*/ 	.word	0x00009660
        /*0a8c*/ 	.word	0x0000004e
        /*0a90*/ 	.word	0x000000c0
        /*0a94*/ 	.short	0x010a
        /*0a96*/ 	.byte	0xff
	.zero		1


	//   ....[151]....
        /*0a98*/ 	.word	0x000096b0
        /*0a9c*/ 	.word	0x00000003
        /*0aa0*/ 	.word	0x00000050
        /*0aa4*/ 	.short	0x010a
        /*0aa6*/ 	.byte	0xff
	.zero		1


	//   ....[152]....
        /*0aa8*/ 	.word	0x00009700
        /*0aac*/ 	.word	0x00000057
        /*0ab0*/ 	.word	0x00000050
        /*0ab4*/ 	.short	0x010a
        /*0ab6*/ 	.byte	0xff
	.zero		1


	//   ....[153]....
        /*0ab8*/ 	.word	0x00009750
        /*0abc*/ 	.word	0x0000005c
        /*0ac0*/ 	.word	0x00000050
        /*0ac4*/ 	.short	0x010a
        /*0ac6*/ 	.byte	0xff
	.zero		1


	//----- nvinfo : EIATTR_NUM_MBARRIERS
	.align		4
.L_47:
        /*0ac8*/ 	.byte	0x03, 0x38
        /*0aca*/ 	.short	0x0025


	//----- nvinfo : EIATTR_EXIT_INSTR_OFFSETS
	.align		4
        /*0acc*/ 	.byte	0x04, 0x1c
        /*0ace*/ 	.short	(.L_49 - .L_48)


	//   ....[0]....
.L_48:
        /*0ad0*/ 	.word	0x00002a90


	//   ....[1]....
        /*0ad4*/ 	.word	0x00002f90


	//   ....[2]....
        /*0ad8*/ 	.word	0x00002ff0


	//   ....[3]....
        /*0adc*/ 	.word	0x00004360


	//   ....[4]....
        /*0ae0*/ 	.word	0x00005520


	//   ....[5]....
        /*0ae4*/ 	.word	0x00005560


	//   ....[6]....
        /*0ae8*/ 	.word	0x00008930


	//   ....[7]....
        /*0aec*/ 	.word	0x000089a0


	//   ....[8]....
        /*0af0*/ 	.word	0x000089d0


	//   ....[9]....
        /*0af4*/ 	.word	0x00008a40


	//----- nvinfo : EIATTR_MAX_THREADS
	.align		4
.L_49:
        /*0af8*/ 	.byte	0x04, 0x05
        /*0afa*/ 	.short	(.L_51 - .L_50)
.L_50:
        /*0afc*/ 	.word	0x00000100
        /*0b00*/ 	.word	0x00000001
        /*0b04*/ 	.word	0x00000001


	//----- nvinfo : EIATTR_CRS_STACK_SIZE
	.align		4
.L_51:
        /*0b08*/ 	.byte	0x04, 0x1e
        /*0b0a*/ 	.short	(.L_53 - .L_52)
.L_52:
        /*0b0c*/ 	.word	0x00000000


	//----- nvinfo : EIATTR_CBANK_PARAM_SIZE
	.align		4
.L_53:
        /*0b10*/ 	.byte	0x03, 0x19
        /*0b12*/ 	.short	0x0800


	//----- nvinfo : EIATTR_PARAM_CBANK
	.align		4
        /*0b14*/ 	.byte	0x04, 0x0a
        /*0b16*/ 	.short	(.L_55 - .L_54)
	.align		4
.L_54:
        /*0b18*/ 	.word	index@(.nv.constant0._ZN7cutlass13device_kernelINS_4gemm6kernel13GemmUniversalIN4cute5tupleIJiiiiEEENS1_10collective13CollectiveMmaINS1_35MainloopSm100TmaUmmaWarpSpecializedILi5ELi2ELi4ENS5_IJNS4_1CILi2EEENSA_ILi4EEENSA_ILi1EEEEEEEENS5_IJNSA_ILi128EEESG_NSA_ILi64EEEEEENS_6half_tENS5_IJSD_llEEESJ_NS5_IJlSD_lEEENS4_8TiledMMAINS4_8MMA_AtomIJNS4_26SM100_MMA_F16BF16_2x1SM_SSISJ_SJ_fLi128ELi128ELNS4_4UMMA5MajorE1ELSQ_0ELNSP_7ScaleInE0ELSR_0EEEEEENS4_6LayoutINS5_IJSD_SD_SD_EEENS5_IJNSA_ILi0EEESW_SW_EEEEENS5_IJNS4_10UnderscoreESZ_SZ_EEEEENS4_28SM100_TMA_2SM_LOAD_MULTICASTENS4_14ComposedLayoutINS4_7SwizzleILi3ELi4ELi3EEENS4_18smem_ptr_flag_bitsILi16EEENSU_INS5_IJSH_NSA_ILi8EEEEEENS5_IJSD_SH_EEEEEEEvNS4_8identityENS4_18SM100_TMA_2SM_LOADENS13_IS15_S17_NSU_INS5_IJS18_SH_EEENS5_IJSH_SD_EEEEEEEvS1D_EENS_8epilogue10collective18CollectiveEpilogueINS1K_23Sm100TmaWarpSpecializedILi4ELi2ELi16ELb1ELb0EEEJNS5_IJSH_SG_SH_EEENS5_IJNSU_ISH_SD_EENSU_INS5_IJNSA_ILi16EEESB_EEES1A_EEEEESJ_SL_SJ_SL_NS1K_6fusion15FusionCallbacksIS1O_NS1V_17LinearCombinationISJ_fSJ_fLNS_15FloatRoundStyleE2EEES1P_S1U_JEEENS4_5SM1004TMEM4LOAD26SM100_TMEM_LOAD_32dp32b16xENS4_13SM90_TMA_LOADENS13_INS14_ILi1ELi4ELi3EEES17_NSU_INS5_IJS18_S1R_EEENS5_IJS1R_SD_EEEEEEENS4_39AutoVectorizingCopyWithAssumedAlignmentILi128EEENS4_14SM90_TMA_STOREES2A_S2C_S2C_EEEvvEEEEvNT_6ParamsE)
        /*0b1c*/ 	.short	0x0380
        /*0b1e*/ 	.short	0x0800


	//----- nvinfo : EIATTR_SW_WAR
	.align		4
.L_55:
        /*0b20*/ 	.byte	0x04, 0x36
        /*0b22*/ 	.short	(.L_57 - .L_56)
.L_56:
        /*0b24*/ 	.word	0x00000008
.L_57:


//--------------------- .nv.callgraph             --------------------------
	.section	.nv.callgraph,"",@"SHT_CUDA_CALLGRAPH"
	.align	4
	.sectionentsize	8
	.align		4
        /*0000*/ 	.word	0x00000000
	.align		4
        /*0004*/ 	.word	0xffffffff
	.align		4
        /*0008*/ 	.word	index@(_ZN7cutlass13device_kernelINS_4gemm6kernel13GemmUniversalIN4cute5tupleIJiiiiEEENS1_10collective13CollectiveMmaINS1_35MainloopSm100TmaUmmaWarpSpecializedILi5ELi2ELi4ENS5_IJNS4_1CILi2EEENSA_ILi4EEENSA_ILi1EEEEEEEENS5_IJNSA_ILi128EEESG_NSA_ILi64EEEEEENS_6half_tENS5_IJSD_llEEESJ_NS5_IJlSD_lEEENS4_8TiledMMAINS4_8MMA_AtomIJNS4_26SM100_MMA_F16BF16_2x1SM_SSISJ_SJ_fLi128ELi128ELNS4_4UMMA5MajorE1ELSQ_0ELNSP_7ScaleInE0ELSR_0EEEEEENS4_6LayoutINS5_IJSD_SD_SD_EEENS5_IJNSA_ILi0EEESW_SW_EEEEENS5_IJNS4_10UnderscoreESZ_SZ_EEEEENS4_28SM100_TMA_2SM_LOAD_MULTICASTENS4_14ComposedLayoutINS4_7SwizzleILi3ELi4ELi3EEENS4_18smem_ptr_flag_bitsILi16EEENSU_INS5_IJSH_NSA_ILi8EEEEEENS5_IJSD_SH_EEEEEEEvNS4_8identityENS4_18SM100_TMA_2SM_LOADENS13_IS15_S17_NSU_INS5_IJS18_SH_EEENS5_IJSH_SD_EEEEEEEvS1D_EENS_8epilogue10collective18CollectiveEpilogueINS1K_23Sm100TmaWarpSpecializedILi4ELi2ELi16ELb1ELb0EEEJNS5_IJSH_SG_SH_EEENS5_IJNSU_ISH_SD_EENSU_INS5_IJNSA_ILi16EEESB_EEES1A_EEEEESJ_SL_SJ_SL_NS1K_6fusion15FusionCallbacksIS1O_NS1V_17LinearCombinationISJ_fSJ_fLNS_15FloatRoundStyleE2EEES1P_S1U_JEEENS4_5SM1004TMEM4LOAD26SM100_TMEM_LOAD_32dp32b16xENS4_13SM90_TMA_LOADENS13_INS14_ILi1ELi4ELi3EEES17_NSU_INS5_IJS18_S1R_EEENS5_IJS1R_SD_EEEEEEENS4_39AutoVectorizingCopyWithAssumedAlignmentILi128EEENS4_14SM90_TMA_STOREES2A_S2C_S2C_EEEvvEEEEvNT_6ParamsE)
	.align		4
        /*000c*/ 	.word	index@(__assertfail)
	.align		4
        /*0010*/ 	.word	0x00000000
	.align		4
        /*0014*/ 	.word	0xfffffffe
	.align		4
        /*0018*/ 	.word	0x00000000
	.align		4
        /*001c*/ 	.word	0xfffffffd
	.align		4
        /*0020*/ 	.word	0x00000000
	.align		4
        /*0024*/ 	.word	0xfffffffc


//--------------------- .nv.constant4             --------------------------
	.section	.nv.constant4,"a",@progbits
	.align	8
	.align		8
.nv.constant4:
        /*0000*/ 	.dword	__assertfail
	.align		8
        /*0008*/ 	.dword	__unnamed_1
	.align		8
        /*0010*/ 	.dword	__unnamed_2
	.align		8
        /*0018*/ 	.dword	_ZN40_INTERNAL_d6e9b49e_4_k_cu_c89ade2d_387964cuda3std3__45__cpo5beginE
	.align		8
        /*0020*/ 	.dword	_ZN40_INTERNAL_d6e9b49e_4_k_cu_c89ade2d_387964cuda3std3__45__cpo3endE
	.align		8
        /*0028*/ 	.dword	_ZN40_INTERNAL_d6e9b49e_4_k_cu_c89ade2d_387964cuda3std3__45__cpo6cbeginE
	.align		8
        /*0030*/ 	.dword	_ZN40_INTERNAL_d6e9b49e_4_k_cu_c89ade2d_387964cuda3std3__45__cpo4cendE
	.align		8
        /*0038*/ 	.dword	_ZN40_INTERNAL_d6e9b49e_4_k_cu_c89ade2d_387964cuda3std3__442_GLOBAL__N__d6e9b49e_4_k_cu_c89ade2d_387966ignoreE
	.align		8
        /*0040*/ 	.dword	_ZN40_INTERNAL_d6e9b49e_4_k_cu_c89ade2d_387964cuda3std3__419piecewise_constructE
	.align		8
        /*0048*/ 	.dword	_ZN40_INTERNAL_d6e9b49e_4_k_cu_c89ade2d_387964cuda3std3__48in_placeE
	.align		8
        /*0050*/ 	.dword	_ZN40_INTERNAL_d6e9b49e_4_k_cu_c89ade2d_387964cuda3std6ranges3__45__cpo4swapE
	.align		8
        /*0058*/ 	.dword	_ZN40_INTERNAL_d6e9b49e_4_k_cu_c89ade2d_387964cuda3std6ranges3__45__cpo9iter_moveE
	.align		8
        /*0060*/ 	.dword	_ZN40_INTERNAL_d6e9b49e_4_k_cu_c89ade2d_387964cute7productE
	.align		8
        /*0068*/ 	.dword	_ZN40_INTERNAL_d6e9b49e_4_k_cu_c89ade2d_387964cute1_E
	.align		8
        /*0070*/ 	.dword	$str$25
	.align		8
        /*0078*/ 	.dword	$str$26
	.align		8
        /*0080*/ 	.dword	$str$27
	.align		8
        /*0088*/ 	.dword	$str$28


//--------------------- .text._ZN7cutlass13device_kernelINS_4gemm6kernel13GemmUniversalIN4cute5tupleIJiiiiEEENS1_10collective13CollectiveMmaINS1_35MainloopSm100TmaUmmaWarpSpecializedILi5ELi2ELi4ENS5_IJNS4_1CILi2EEENSA_ILi4EEENSA_ILi1EEEEEEEENS5_IJNSA_ILi128EEESG_NSA_ILi64EEEEEENS_6half_tENS5_IJSD_llEEESJ_NS5_IJlSD_lEEENS4_8TiledMMAINS4_8MMA_AtomIJNS4_26SM100_MMA_F16BF16_2x1SM_SSISJ_SJ_fLi128ELi128ELNS4_4UMMA5MajorE1ELSQ_0ELNSP_7ScaleInE0ELSR_0EEEEEENS4_6LayoutINS5_IJSD_SD_SD_EEENS5_IJNSA_ILi0EEESW_SW_EEEEENS5_IJNS4_10UnderscoreESZ_SZ_EEEEENS4_28SM100_TMA_2SM_LOAD_MULTICASTENS4_14ComposedLayoutINS4_7SwizzleILi3ELi4ELi3EEENS4_18smem_ptr_flag_bitsILi16EEENSU_INS5_IJSH_NSA_ILi8EEEEEENS5_IJSD_SH_EEEEEEEvNS4_8identityENS4_18SM100_TMA_2SM_LOADENS13_IS15_S17_NSU_INS5_IJS18_SH_EEENS5_IJSH_SD_EEEEEEEvS1D_EENS_8epilogue10collective18CollectiveEpilogueINS1K_23Sm100TmaWarpSpecializedILi4ELi2ELi16ELb1ELb0EEEJNS5_IJSH_SG_SH_EEENS5_IJNSU_ISH_SD_EENSU_INS5_IJNSA_ILi16EEESB_EEES1A_EEEEESJ_SL_SJ_SL_NS1K_6fusion15FusionCallbacksIS1O_NS1V_17LinearCombinationISJ_fSJ_fLNS_15FloatRoundStyleE2EEES1P_S1U_JEEENS4_5SM1004TMEM4LOAD26SM100_TMEM_LOAD_32dp32b16xENS4_13SM90_TMA_LOADENS13_INS14_ILi1ELi4ELi3EEES17_NSU_INS5_IJS18_S1R_EEENS5_IJS1R_SD_EEEEEEENS4_39AutoVectorizingCopyWithAssumedAlignmentILi128EEENS4_14SM90_TMA_STOREES2A_S2C_S2C_EEEvvEEEEvNT_6ParamsE --------------------------
	.section	.text._ZN7cutlass13device_kernelINS_4gemm6kernel13GemmUniversalIN4cute5tupleIJiiiiEEENS1_10collective13CollectiveMmaINS1_35MainloopSm100TmaUmmaWarpSpecializedILi5ELi2ELi4ENS5_IJNS4_1CILi2EEENSA_ILi4EEENSA_ILi1EEEEEEEENS5_IJNSA_ILi128EEESG_NSA_ILi64EEEEEENS_6half_tENS5_IJSD_llEEESJ_NS5_IJlSD_lEEENS4_8TiledMMAINS4_8MMA_AtomIJNS4_26SM100_MMA_F16BF16_2x1SM_SSISJ_SJ_fLi128ELi128ELNS4_4UMMA5MajorE1ELSQ_0ELNSP_7ScaleInE0ELSR_0EEEEEENS4_6LayoutINS5_IJSD_SD_SD_EEENS5_IJNSA_ILi0EEESW_SW_EEEEENS5_IJNS4_10UnderscoreESZ_SZ_EEEEENS4_28SM100_TMA_2SM_LOAD_MULTICASTENS4_14ComposedLayoutINS4_7SwizzleILi3ELi4ELi3EEENS4_18smem_ptr_flag_bitsILi16EEENSU_INS5_IJSH_NSA_ILi8EEEEEENS5_IJSD_SH_EEEEEEEvNS4_8identityENS4_18SM100_TMA_2SM_LOADENS13_IS15_S17_NSU_INS5_IJS18_SH_EEENS5_IJSH_SD_EEEEEEEvS1D_EENS_8epilogue10collective18CollectiveEpilogueINS1K_23Sm100TmaWarpSpecializedILi4ELi2ELi16ELb1ELb0EEEJNS5_IJSH_SG_SH_EEENS5_IJNSU_ISH_SD_EENSU_INS5_IJNSA_ILi16EEESB_EEES1A_EEEEESJ_SL_SJ_SL_NS1K_6fusion15FusionCallbacksIS1O_NS1V_17LinearCombinationISJ_fSJ_fLNS_15FloatRoundStyleE2EEES1P_S1U_JEEENS4_5SM1004TMEM4LOAD26SM100_TMEM_LOAD_32dp32b16xENS4_13SM90_TMA_LOADENS13_INS14_ILi1ELi4ELi3EEES17_NSU_INS5_IJS18_S1R_EEENS5_IJS1R_SD_EEEEEEENS4_39AutoVectorizingCopyWithAssumedAlignmentILi128EEENS4_14SM90_TMA_STOREES2A_S2C_S2C_EEEvvEEEEvNT_6ParamsE,"ax",@progbits
	.align	128
.text._ZN7cutlass13device_kernelINS_4gemm6kernel13GemmUniversalIN4cute5tupleIJiiiiEEENS1_10collective13CollectiveMmaINS1_35MainloopSm100TmaUmmaWarpSpecializedILi5ELi2ELi4ENS5_IJNS4_1CILi2EEENSA_ILi4EEENSA_ILi1EEEEEEEENS5_IJNSA_ILi128EEESG_NSA_ILi64EEEEEENS_6half_tENS5_IJSD_llEEESJ_NS5_IJlSD_lEEENS4_8TiledMMAINS4_8MMA_AtomIJNS4_26SM100_MMA_F16BF16_2x1SM_SSISJ_SJ_fLi128ELi128ELNS4_4UMMA5MajorE1ELSQ_0ELNSP_7ScaleInE0ELSR_0EEEEEENS4_6LayoutINS5_IJSD_SD_SD_EEENS5_IJNSA_ILi0EEESW_SW_EEEEENS5_IJNS4_10UnderscoreESZ_SZ_EEEEENS4_28SM100_TMA_2SM_LOAD_MULTICASTENS4_14ComposedLayoutINS4_7SwizzleILi3ELi4ELi3EEENS4_18smem_ptr_flag_bitsILi16EEENSU_INS5_IJSH_NSA_ILi8EEEEEENS5_IJSD_SH_EEEEEEEvNS4_8identityENS4_18SM100_TMA_2SM_LOADENS13_IS15_S17_NSU_INS5_IJS18_SH_EEENS5_IJSH_SD_EEEEEEEvS1D_EENS_8epilogue10collective18CollectiveEpilogueINS1K_23Sm100TmaWarpSpecializedILi4ELi2ELi16ELb1ELb0EEEJNS5_IJSH_SG_SH_EEENS5_IJNSU_ISH_SD_EENSU_INS5_IJNSA_ILi16EEESB_EEES1A_EEEEESJ_SL_SJ_SL_NS1K_6fusion15FusionCallbacksIS1O_NS1V_17LinearCombinationISJ_fSJ_fLNS_15FloatRoundStyleE2EEES1P_S1U_JEEENS4_5SM1004TMEM4LOAD26SM100_TMEM_LOAD_32dp32b16xENS4_13SM90_TMA_LOADENS13_INS14_ILi1ELi4ELi3EEES17_NSU_INS5_IJS18_S1R_EEENS5_IJS1R_SD_EEEEEEENS4_39AutoVectorizingCopyWithAssumedAlignmentILi128EEENS4_14SM90_TMA_STOREES2A_S2C_S2C_EEEvvEEEEvNT_6ParamsE:
        .type           _ZN7cutlass13device_kernelINS_4gemm6kernel13GemmUniversalIN4cute5tupleIJiiiiEEENS1_10collective13CollectiveMmaINS1_35MainloopSm100TmaUmmaWarpSpecializedILi5ELi2ELi4ENS5_IJNS4_1CILi2EEENSA_ILi4EEENSA_ILi1EEEEEEEENS5_IJNSA_ILi128EEESG_NSA_ILi64EEEEEENS_6half_tENS5_IJSD_llEEESJ_NS5_IJlSD_lEEENS4_8TiledMMAINS4_8MMA_AtomIJNS4_26SM100_MMA_F16BF16_2x1SM_SSISJ_SJ_fLi128ELi128ELNS4_4UMMA5MajorE1ELSQ_0ELNSP_7ScaleInE0ELSR_0EEEEEENS4_6LayoutINS5_IJSD_SD_SD_EEENS5_IJNSA_ILi0EEESW_SW_EEEEENS5_IJNS4_10UnderscoreESZ_SZ_EEEEENS4_28SM100_TMA_2SM_LOAD_MULTICASTENS4_14ComposedLayoutINS4_7SwizzleILi3ELi4ELi3EEENS4_18smem_ptr_flag_bitsILi16EEENSU_INS5_IJSH_NSA_ILi8EEEEEENS5_IJSD_SH_EEEEEEEvNS4_8identityENS4_18SM100_TMA_2SM_LOADENS13_IS15_S17_NSU_INS5_IJS18_SH_EEENS5_IJSH_SD_EEEEEEEvS1D_EENS_8epilogue10collective18CollectiveEpilogueINS1K_23Sm100TmaWarpSpecializedILi4ELi2ELi16ELb1ELb0EEEJNS5_IJSH_SG_SH_EEENS5_IJNSU_ISH_SD_EENSU_INS5_IJNSA_ILi16EEESB_EEES1A_EEEEESJ_SL_SJ_SL_NS1K_6fusion15FusionCallbacksIS1O_NS1V_17LinearCombinationISJ_fSJ_fLNS_15FloatRoundStyleE2EEES1P_S1U_JEEENS4_5SM1004TMEM4LOAD26SM100_TMEM_LOAD_32dp32b16xENS4_13SM90_TMA_LOADENS13_INS14_ILi1ELi4ELi3EEES17_NSU_INS5_IJS18_S1R_EEENS5_IJS1R_SD_EEEEEEENS4_39AutoVectorizingCopyWithAssumedAlignmentILi128EEENS4_14SM90_TMA_STOREES2A_S2C_S2C_EEEvvEEEEvNT_6ParamsE,@function
        .size           _ZN7cutlass13device_kernelINS_4gemm6kernel13GemmUniversalIN4cute5tupleIJiiiiEEENS1_10collective13CollectiveMmaINS1_35MainloopSm100TmaUmmaWarpSpecializedILi5ELi2ELi4ENS5_IJNS4_1CILi2EEENSA_ILi4EEENSA_ILi1EEEEEEEENS5_IJNSA_ILi128EEESG_NSA_ILi64EEEEEENS_6half_tENS5_IJSD_llEEESJ_NS5_IJlSD_lEEENS4_8TiledMMAINS4_8MMA_AtomIJNS4_26SM100_MMA_F16BF16_2x1SM_SSISJ_SJ_fLi128ELi128ELNS4_4UMMA5MajorE1ELSQ_0ELNSP_7ScaleInE0ELSR_0EEEEEENS4_6LayoutINS5_IJSD_SD_SD_EEENS5_IJNSA_ILi0EEESW_SW_EEEEENS5_IJNS4_10UnderscoreESZ_SZ_EEEEENS4_28SM100_TMA_2SM_LOAD_MULTICASTENS4_14ComposedLayoutINS4_7SwizzleILi3ELi4ELi3EEENS4_18smem_ptr_flag_bitsILi16EEENSU_INS5_IJSH_NSA_ILi8EEEEEENS5_IJSD_SH_EEEEEEEvNS4_8identityENS4_18SM100_TMA_2SM_LOADENS13_IS15_S17_NSU_INS5_IJS18_SH_EEENS5_IJSH_SD_EEEEEEEvS1D_EENS_8epilogue10collective18CollectiveEpilogueINS1K_23Sm100TmaWarpSpecializedILi4ELi2ELi16ELb1ELb0EEEJNS5_IJSH_SG_SH_EEENS5_IJNSU_ISH_SD_EENSU_INS5_IJNSA_ILi16EEESB_EEES1A_EEEEESJ_SL_SJ_SL_NS1K_6fusion15FusionCallbacksIS1O_NS1V_17LinearCombinationISJ_fSJ_fLNS_15FloatRoundStyleE2EEES1P_S1U_JEEENS4_5SM1004TMEM4LOAD26SM100_TMEM_LOAD_32dp32b16xENS4_13SM90_TMA_LOADENS13_INS14_ILi1ELi4ELi3EEES17_NSU_INS5_IJS18_S1R_EEENS5_IJS1R_SD_EEEEEEENS4_39AutoVectorizingCopyWithAssumedAlignmentILi128EEENS4_14SM90_TMA_STOREES2A_S2C_S2C_EEEvvEEEEvNT_6ParamsE,(.L_x_200 - _ZN7cutlass13device_kernelINS_4gemm6kernel13GemmUniversalIN4cute5tupleIJiiiiEEENS1_10collective13CollectiveMmaINS1_35MainloopSm100TmaUmmaWarpSpecializedILi5ELi2ELi4ENS5_IJNS4_1CILi2EEENSA_ILi4EEENSA_ILi1EEEEEEEENS5_IJNSA_ILi128EEESG_NSA_ILi64EEEEEENS_6half_tENS5_IJSD_llEEESJ_NS5_IJlSD_lEEENS4_8TiledMMAINS4_8MMA_AtomIJNS4_26SM100_MMA_F16BF16_2x1SM_SSISJ_SJ_fLi128ELi128ELNS4_4UMMA5MajorE1ELSQ_0ELNSP_7ScaleInE0ELSR_0EEEEEENS4_6LayoutINS5_IJSD_SD_SD_EEENS5_IJNSA_ILi0EEESW_SW_EEEEENS5_IJNS4_10UnderscoreESZ_SZ_EEEEENS4_28SM100_TMA_2SM_LOAD_MULTICASTENS4_14ComposedLayoutINS4_7SwizzleILi3ELi4ELi3EEENS4_18smem_ptr_flag_bitsILi16EEENSU_INS5_IJSH_NSA_ILi8EEEEEENS5_IJSD_SH_EEEEEEEvNS4_8identityENS4_18SM100_TMA_2SM_LOADENS13_IS15_S17_NSU_INS5_IJS18_SH_EEENS5_IJSH_SD_EEEEEEEvS1D_EENS_8epilogue10collective18CollectiveEpilogueINS1K_23Sm100TmaWarpSpecializedILi4ELi2ELi16ELb1ELb0EEEJNS5_IJSH_SG_SH_EEENS5_IJNSU_ISH_SD_EENSU_INS5_IJNSA_ILi16EEESB_EEES1A_EEEEESJ_SL_SJ_SL_NS1K_6fusion15FusionCallbacksIS1O_NS1V_17LinearCombinationISJ_fSJ_fLNS_15FloatRoundStyleE2EEES1P_S1U_JEEENS4_5SM1004TMEM4LOAD26SM100_TMEM_LOAD_32dp32b16xENS4_13SM90_TMA_LOADENS13_INS14_ILi1ELi4ELi3EEES17_NSU_INS5_IJS18_S1R_EEENS5_IJS1R_SD_EEEEEEENS4_39AutoVectorizingCopyWithAssumedAlignmentILi128EEENS4_14SM90_TMA_STOREES2A_S2C_S2C_EEEvvEEEEvNT_6ParamsE)
        .other          _ZN7cutlass13device_kernelINS_4gemm6kernel13GemmUniversalIN4cute5tupleIJiiiiEEENS1_10collective13CollectiveMmaINS1_35MainloopSm100TmaUmmaWarpSpecializedILi5ELi2ELi4ENS5_IJNS4_1CILi2EEENSA_ILi4EEENSA_ILi1EEEEEEEENS5_IJNSA_ILi128EEESG_NSA_ILi64EEEEEENS_6half_tENS5_IJSD_llEEESJ_NS5_IJlSD_lEEENS4_8TiledMMAINS4_8MMA_AtomIJNS4_26SM100_MMA_F16BF16_2x1SM_SSISJ_SJ_fLi128ELi128ELNS4_4UMMA5MajorE1ELSQ_0ELNSP_7ScaleInE0ELSR_0EEEEEENS4_6LayoutINS5_IJSD_SD_SD_EEENS5_IJNSA_ILi0EEESW_SW_EEEEENS5_IJNS4_10UnderscoreESZ_SZ_EEEEENS4_28SM100_TMA_2SM_LOAD_MULTICASTENS4_14ComposedLayoutINS4_7SwizzleILi3ELi4ELi3EEENS4_18smem_ptr_flag_bitsILi16EEENSU_INS5_IJSH_NSA_ILi8EEEEEENS5_IJSD_SH_EEEEEEEvNS4_8identityENS4_18SM100_TMA_2SM_LOADENS13_IS15_S17_NSU_INS5_IJS18_SH_EEENS5_IJSH_SD_EEEEEEEvS1D_EENS_8epilogue10collective18CollectiveEpilogueINS1K_23Sm100TmaWarpSpecializedILi4ELi2ELi16ELb1ELb0EEEJNS5_IJSH_SG_SH_EEENS5_IJNSU_ISH_SD_EENSU_INS5_IJNSA_ILi16EEESB_EEES1A_EEEEESJ_SL_SJ_SL_NS1K_6fusion15FusionCallbacksIS1O_NS1V_17LinearCombinationISJ_fSJ_fLNS_15FloatRoundStyleE2EEES1P_S1U_JEEENS4_5SM1004TMEM4LOAD26SM100_TMEM_LOAD_32dp32b16xENS4_13SM90_TMA_LOADENS13_INS14_ILi1ELi4ELi3EEES17_NSU_INS5_IJS18_S1R_EEENS5_IJS1R_SD_EEEEEEENS4_39AutoVectorizingCopyWithAssumedAlignmentILi128EEENS4_14SM90_TMA_STOREES2A_S2C_S2C_EEEvvEEEEvNT_6ParamsE,@"STO_CUDA_ENTRY STV_DEFAULT"
_ZN7cutlass13device_kernelINS_4gemm6kernel13GemmUniversalIN4cute5tupleIJiiiiEEENS1_10collective13CollectiveMmaINS1_35MainloopSm100TmaUmmaWarpSpecializedILi5ELi2ELi4ENS5_IJNS4_1CILi2EEENSA_ILi4EEENSA_ILi1EEEEEEEENS5_IJNSA_ILi128EEESG_NSA_ILi64EEEEEENS_6half_tENS5_IJSD_llEEESJ_NS5_IJlSD_lEEENS4_8TiledMMAINS4_8MMA_AtomIJNS4_26SM100_MMA_F16BF16_2x1SM_SSISJ_SJ_fLi128ELi128ELNS4_4UMMA5MajorE1ELSQ_0ELNSP_7ScaleInE0ELSR_0EEEEEENS4_6LayoutINS5_IJSD_SD_SD_EEENS5_IJNSA_ILi0EEESW_SW_EEEEENS5_IJNS4_10UnderscoreESZ_SZ_EEEEENS4_28SM100_TMA_2SM_LOAD_MULTICASTENS4_14ComposedLayoutINS4_7SwizzleILi3ELi4ELi3EEENS4_18smem_ptr_flag_bitsILi16EEENSU_INS5_IJSH_NSA_ILi8EEEEEENS5_IJSD_SH_EEEEEEEvNS4_8identityENS4_18SM100_TMA_2SM_LOADENS13_IS15_S17_NSU_INS5_IJS18_SH_EEENS5_IJSH_SD_EEEEEEEvS1D_EENS_8epilogue10collective18CollectiveEpilogueINS1K_23Sm100TmaWarpSpecializedILi4ELi2ELi16ELb1ELb0EEEJNS5_IJSH_SG_SH_EEENS5_IJNSU_ISH_SD_EENSU_INS5_IJNSA_ILi16EEESB_EEES1A_EEEEESJ_SL_SJ_SL_NS1K_6fusion15FusionCallbacksIS1O_NS1V_17LinearCombinationISJ_fSJ_fLNS_15FloatRoundStyleE2EEES1P_S1U_JEEENS4_5SM1004TMEM4LOAD26SM100_TMEM_LOAD_32dp32b16xENS4_13SM90_TMA_LOADENS13_INS14_ILi1ELi4ELi3EEES17_NSU_INS5_IJS18_S1R_EEENS5_IJS1R_SD_EEEEEEENS4_39AutoVectorizingCopyWithAssumedAlignmentILi128EEENS4_14SM90_TMA_STOREES2A_S2C_S2C_EEEvvEEEEvNT_6ParamsE:
[----:B------:R-:W1:Y:S01]  /*0000*/  LDC R1, c[0x0][0x37c] ;  /* 0x0000df00ff017b82 */ /* 0x000e620000000800 */
[----:B------:R-:W2:Y:S01]  /*0010*/  S2R R76, SR_TID.X ;  /* 0x00000000004c7919 */ /* 0x000ea20000002100 */
[----:B------:R-:W3:Y:S06]  /*0020*/  LDCU.64 UR6, c[0x0][0x890] ;  /* 0x00011200ff0677ac */ /* 0x000eec0008000a00 */
[----:B------:R-:W4:Y:S01]  /*0030*/  S2UR UR37, SR_CgaCtaId ;  /* 0x00000000002579c3 */ /* 0x000f220000008800 */
[----:B------:R-:W-:Y:S01]  /*0040*/  PRMT R63, RZ, 0x7610, R63 ;  /* 0x00007610ff3f7816 */ /* 0x000fe2000000003f */
[----:B------:R-:W1:Y:S01]  /*0050*/  LDCU.64 UR46, c[0x0][0x358] ;  /* 0x00006b00ff2e77ac */ /* 0x000e620008000a00 */
[----:B------:R-:W-:-:S02]  /*0060*/  ELECT P0, URZ, PT ;  /* 0x0000000000ff782f */ /* 0x000fc40003800000 */
[----:B---3--:R-:W-:-:S04]  /*0070*/  ISETP.NE.U32.AND P1, PT, RZ, UR6, PT ;  /* 0x00000006ff007c0c */ /* 0x008fc8000bf25070 */
[----:B------:R-:W-:Y:S01]  /*0080*/  ISETP.NE.AND.EX P2, PT, RZ, UR7, PT, P1 ;  /* 0x00000007ff007c0c */ /* 0x000fe2000bf45310 */
[----:B----4-:R-:W-:Y:S02]  /*0090*/  ULOP3.LUT UR9, UR37, 0x1, URZ, 0xc0, !UPT ;  /* 0x0000000125097892 */ /* 0x010fe4000f8ec0ff */
[----:B------:R-:W-:Y:S01]  /*00a0*/  ULOP3.LUT UR8, UR37, 0x1, URZ, 0x3c, !UPT ;  /* 0x0000000125087892 */ /* 0x000fe2000f8e3cff */
[----:B--2---:R-:W-:-:S05]  /*00b0*/  SHF.R.U32.HI R70, RZ, 0x5, R76 ;  /* 0x00000005ff467819 */ /* 0x004fca000001164c */
[----:B------:R-:W2:Y:S02]  /*00c0*/  SHFL.IDX PT, R0, R70, RZ, 0x1f ;  /* 0x00001fff46007589 */ /* 0x000ea400000e0000 */
[----:B--2---:R-:W-:Y:S02]  /*00d0*/  R2UR UR10, R0 ;  /* 0x00000000000a72ca */ /* 0x004fe400000e0000 */
[----:B-1----:R-:W-:Y:S05]  /*00e0*/  @P2 BRA `(.L_x_0) ;  /* 0x00000000002c2947 */ /* 0x002fea0003800000 */
[----:B------:R-:W1:Y:S02]  /*00f0*/  LDCU.64 UR4, c[0x0][0x888] ;  /* 0x00011100ff0477ac */ /* 0x000e640008000a00 */
[----:B-1----:R-:W-:-:S04]  /*0100*/  UISETP.NE.U32.AND UP0, UPT, UR4, URZ, UPT ;  /* 0x000000ff0400728c */ /* 0x002fc8000bf05070 */
[----:B------:R-:W-:-:S09]  /*0110*/  UISETP.NE.AND.EX UP0, UPT, UR5, URZ, UPT, UP0 ;  /* 0x000000ff0500728c */ /* 0x000fd2000bf05300 */
[----:B------:R-:W-:Y:S05]  /*0120*/  BRA.U !UP0, `(.L_x_1) ;  /* 0x0000000108107547 */ /* 0x000fea000b800000 */
[----:B------:R-:W1:Y:S02]  /*0130*/  LDC.64 R2, c[0x0][0x888] ;  /* 0x00022200ff027b82 */ /* 0x000e640000000a00 */
[----:B-1----:R1:W5:Y:S01]  /*0140*/  LDG.E R35, desc[UR46][R2.64] ;  /* 0x0000002e02237981 */ /* 0x002362000c1e1900 */
[----:B------:R-:W-:Y:S01]  /*0150*/  HFMA2 R63, -RZ, RZ, 0, 5.9604644775390625e-08 ;  /* 0x00000001ff3f7431 */ /* 0x000fe200000001ff */
[----:B------:R-:W-:Y:S05]  /*0160*/  BRA `(.L_x_0) ;  /* 0x00000000000c7947 */ /* 0x000fea0003800000 */
.L_x_1:
[----:B------:R-:W1:Y:S01]  /*0170*/  LDCU UR4, c[0x0][0x880] ;  /* 0x00011000ff0477ac */ /* 0x000e620008000800 */
[----:B------:R-:W-:Y:S01]  /*0180*/  HFMA2 R63, -RZ, RZ, 0, 5.9604644775390625e-08 ;  /* 0x00000001ff3f7431 */ /* 0x000fe200000001ff */
[----:B-1----:R-:W-:-:S07]  /*0190*/  MOV R35, UR4 ;  /* 0x0000000400237c02 */ /* 0x002fce0008000f00 */
.L_x_0:
[----:B------:R-:W2:Y:S02]  /*01a0*/  LDCU.64 UR4, c[0x0][0x8b0] ;  /* 0x00011600ff0477ac */ /* 0x000ea40008000a00 */
[----:B--2---:R-:W-:-:S04]  /*01b0*/  UISETP.NE.U32.AND UP0, UPT, UR4, URZ, UPT ;  /* 0x000000ff0400728c */ /* 0x004fc8000bf05070 */
[----:B------:R-:W-:-:S09]  /*01c0*/  UISETP.NE.AND.EX UP0, UPT, UR5, URZ, UPT, UP0 ;  /* 0x000000ff0500728c */ /* 0x000fd2000bf05300 */
[----:B------:R-:W-:Y:S05]  /*01d0*/  BRA.U UP0, `(.L_x_2) ;  /* 0x0000000100247547 */ /* 0x000fea000b800000 */
[----:B------:R-:W2:Y:S02]  /*01e0*/  LDCU.64 UR4, c[0x0][0x8a8] ;  /* 0x00011500ff0477ac */ /* 0x000ea40008000a00 */
[----:B--2---:R-:W-:-:S04]  /*01f0*/  UISETP.NE.U32.AND UP0, UPT, UR4, URZ, UPT ;  /* 0x000000ff0400728c */ /* 0x004fc8000bf05070 */
[----:B------:R-:W-:-:S09]  /*0200*/  UISETP.NE.AND.EX UP0, UPT, UR5, URZ, UPT, UP0 ;  /* 0x000000ff0500728c */ /* 0x000fd2000bf05300 */
[----:B------:R-:W-:Y:S05]  /*0210*/  BRA.U !UP0, `(.L_x_3) ;  /* 0x00000001080c7547 */ /* 0x000fea000b800000 */
[----:B------:R-:W2:Y:S02]  /*0220*/  LDC.64 R32, c[0x0][0x8a8] ;  /* 0x00022a00ff207b82 */ /* 0x000ea40000000a00 */
[----:B--2---:R2:W5:Y:S01]  /*0230*/  LDG.E R32, desc[UR46][R32.64] ;  /* 0x0000002e20207981 */ /* 0x004562000c1e1900 */
[----:B------:R-:W-:Y:S05]  /*0240*/  BRA `(.L_x_2) ;  /* 0x0000000000087947 */ /* 0x000fea0003800000 */
.L_x_3:
[----:B------:R-:W2:Y:S02]  /*0250*/  LDCU UR4, c[0x0][0x8a0] ;  /* 0x00011400ff0477ac */ /* 0x000ea40008000800 */
[----:B--2---:R-:W-:Y:S02]  /*0260*/  MOV R32, UR4 ;  /* 0x0000000400207c02 */ /* 0x004fe40008000f00 */
.L_x_2:
[----:B------:R-:W-:Y:S01]  /*0270*/  IMAD.U32 R0, RZ, RZ, UR10 ;  /* 0x0000000aff007e24 */ /* 0x000fe2000f8e00ff */
[----:B------:R-:W-:Y:S04]  /*0280*/  BSSY.RECONVERGENT B0, `(.L_x_4) ;  /* 0x000000c000007945 */ /* 0x000fe80003800200 */
[C---:B------:R-:W-:Y:S02]  /*0290*/  ISETP.NE.OR P3, PT, R0.reuse, 0x1, !P0 ;  /* 0x000000010000780c */ /* 0x040fe40004765670 */
[----:B------:R-:W-:-:S11]  /*02a0*/  ISETP.NE.OR P2, PT, R0, 0x3, !P0 ;  /* 0x000000030000780c */ /* 0x000fd60004745670 */
[----:B------:R-:W-:Y:S05]  /*02b0*/  @P3 BRA `(.L_x_5) ;  /* 0x0000000000203947 */ /* 0x000fea0003800000 */
[----:B------:R-:W3:Y:S02]  /*02c0*/  LDCU.64 UR4, c[0x0][0x348] ;  /* 0x00006900ff0477ac */ /* 0x000ee40008000a00 */
[----:B---3--:R-:W-:Y:S02]  /*02d0*/  UIADD3 UR12, UP1, UPT, UR4, 0x80, URZ ;  /* 0x00000080040c7890 */ /* 0x008fe4000ff3e0ff */
[----:B------:R-:W-:Y:S02]  /*02e0*/  UIADD3 UR4, UP0, UPT, UR4, 0x180, URZ ;  /* 0x0000018004047890 */ /* 0x000fe4000ff1e0ff */
[----:B------:R-:W-:Y:S02]  /*02f0*/  UIADD3.X UR13, UPT, UPT, URZ, UR5, URZ, UP1, !UPT ;  /* 0x00000005ff0d7290 */ /* 0x000fe40008ffe4ff */
[----:B------:R-:W-:-:S07]  /*0300*/  UIADD3.X UR5, UPT, UPT, URZ, UR5, URZ, UP0, !UPT ;  /* 0x00000005ff057290 */ /* 0x000fce00087fe4ff */
[----:B------:R3:W-:Y:S02]  /*0310*/  UTMACCTL.PF [UR12] ;  /* 0x000000000c0079b9 */ /* 0x0007e40008040000 */
[----:B------:R3:W-:Y:S02]  /*0320*/  UTMACCTL.PF [UR4] ;  /* 0x00000000040079b9 */ /* 0x0007e40008040000 */
[----:B---3--:R-:W-:Y:S01]  /*0330*/  NOP ;  /* 0x0000000000007918 */ /* 0x008fe20000000000 */
.L_x_5:
[----:B------:R-:W-:Y:S05]  /*0340*/  BSYNC.RECONVERGENT B0 ;  /* 0x0000000000007941 */ /* 0x000fea0003800200 */
.L_x_4:
[----:B------:R-:W-:Y:S04]  /*0350*/  BSSY.RECONVERGENT B0, `(.L_x_6) ;  /* 0x000000a000007945 */ /* 0x000fe80003800200 */
        /* <DEDUP_REMOVED lines=9> */
.L_x_7:
[----:B------:R-:W-:Y:S05]  /*03f0*/  BSYNC.RECONVERGENT B0 ;  /* 0x0000000000007941 */ /* 0x000fea0003800200 */
.L_x_6:
[----:B------:R-:W3:Y:S01]  /*0400*/  LDCU.64 UR4, c[0x0][0x888] ;  /* 0x00011100ff0477ac */ /* 0x000ee20008000a00 */
[----:B------:R-:W-:Y:S01]  /*0410*/  ISETP.NE.AND.EX P1, PT, RZ, UR7, PT, P1 ;  /* 0x00000007ff007c0c */ /* 0x000fe2000bf25310 */
[----:B------:R-:W-:Y:S01]  /*0420*/  UPLOP3.LUT UP4, UPT, UPT, UPT, UPT, 0x80, 0x8 ;  /* 0x000000000008789c */ /* 0x000fe20003f8f070 */
[----:B---3--:R-:W-:-:S04]  /*0430*/  ISETP.NE.U32.AND P2, PT, RZ, UR4, PT ;  /* 0x00000004ff007c0c */ /* 0x008fc8000bf45070 */
[----:B------:R-:W-:-:S13]  /*0440*/  ISETP.NE.AND.EX P2, PT, RZ, UR5, PT, P2 ;  /* 0x00000005ff007c0c */ /* 0x000fda000bf45320 */
[----:B------:R-:W-:Y:S05]  /*0450*/  @P2 BRA P1, `(.L_x_8) ;  /* 0x0000000000282947 */ /* 0x000fea0000800000 */
[----:B------:R-:W-:Y:S01]  /*0460*/  UISETP.NE.U32.AND UP1, UPT, UR6, URZ, UPT ;  /* 0x000000ff0600728c */ /* 0x000fe2000bf25070 */
[----:B-----5:R-:W-:Y:S01]  /*0470*/  FSETP.NEU.AND P1, PT, R35, RZ, PT ;  /* 0x000000ff2300720b */ /* 0x020fe20003f2d000 */
[----:B------:R-:W-:Y:S02]  /*0480*/  UISETP.NE.U32.AND UP0, UPT, UR4, URZ, UPT ;  /* 0x000000ff0400728c */ /* 0x000fe4000bf05070 */
[----:B------:R-:W-:Y:S02]  /*0490*/  UISETP.NE.AND.EX UP1, UPT, UR7, URZ, UPT, UP1 ;  /* 0x000000ff0700728c */ /* 0x000fe4000bf25310 */
[----:B------:R-:W-:-:S04]  /*04a0*/  UISETP.NE.AND.EX UP0, UPT, UR5, URZ, UPT, UP0 ;  /* 0x000000ff0500728c */ /* 0x000fc8000bf05300 */
[----:B------:R-:W-:-:S04]  /*04b0*/  USEL UR4, URZ, 0xffffffff, UP0 ;  /* 0xffffffffff047887 */ /* 0x000fc80008000000 */
[----:B------:R-:W-:Y:S01]  /*04c0*/  VOTEU.ANY UP0, P1 ;  /* 0x0000000000ff7886 */ /* 0x000fe20000800100 */
[----:B------:R-:W-:-:S04]  /*04d0*/  @!UP1 USEL UR4, URZ, 0xffffffff, UP0 ;  /* 0xffffffffff049887 */ /* 0x000fc80008000000 */
[----:B------:R-:W-:-:S04]  /*04e0*/  ULOP3.LUT UR4, UR4, 0x1, URZ, 0xc0, !UPT ;  /* 0x0000000104047892 */ /* 0x000fc8000f8ec0ff */
[----:B------:R-:W-:-:S11]  /*04f0*/  UISETP.NE.U32.AND UP4, UPT, UR4, 0x1, UPT ;  /* 0x000000010400788c */ /* 0x000fd6000bf85070 */
.L_x_8:
[----:B------:R-:W3:Y:S01]  /*0500*/  SHFL.IDX PT, R0, R70, RZ, 0x1f ;  /* 0x00001fff46007589 */ /* 0x000ee200000e0000 */
[----:B------:R-:W-:-:S04]  /*0510*/  UISETP.NE.AND UP0, UPT, UR10, 0x2, UPT ;  /* 0x000000020a00788c */ /* 0x000fc8000bf05270 */
[----:B------:R-:W-:Y:S02]  /*0520*/  UISETP.EQ.AND UP1, UPT, UR9, URZ, !UP0 ;  /* 0x000000ff0900728c */ /* 0x000fe4000c722270 */
[----:B------:R-:W-:-:S04]  /*0530*/  USEL UR6, URZ, 0x1, UP0 ;  /* 0x00000001ff067887 */ /* 0x000fc80008000000 */
[----:B------:R-:W-:Y:S02]  /*0540*/  PLOP3.LUT P5, PT, P0, PT, UP1, 0x80, 0x8 ;  /* 0x000000000008781c */ /* 0x000fe400007af018 */
[----:B---3--:R-:W-:-:S13]  /*0550*/  ISETP.NE.AND P1, PT, R0, RZ, PT ;  /* 0x000000ff0000720c */ /* 0x008fda0003f25270 */
[----:B------:R-:W-:Y:S05]  /*0560*/  @P1 BRA `(.L_x_9) ;  /* 0x00000000005c1947 */ /* 0x000fea0003800000 */
[----:B------:R-:W-:Y:S01]  /*0570*/  UMOV UR7, 0x400 ;  /* 0x0000040000077882 */ /* 0x000fe20000000000 */
[----:B------:R-:W-:Y:S01]  /*0580*/  UMOV UR5, 0x1 ;  /* 0x0000000100057882 */ /* 0x000fe20000000000 */
[----:B------:R-:W-:Y:S01]  /*0590*/  UMOV UR4, 0x4 ;  /* 0x0000000400047882 */ /* 0x000fe20000000000 */
[----:B------:R-:W-:Y:S02]  /*05a0*/  ULEA UR7, UR37, UR7, 0x18 ;  /* 0x0000000725077291 */ /* 0x000fe4000f8ec0ff */
[----:B------:R-:W-:-:S04]  /*05b0*/  UIADD3 UR12, UPT, UPT, -UR5, 0x100000, URZ ;  /* 0x00100000050c7890 */ /* 0x000fc8000fffe1ff */
[----:B------:R-:W-:Y:S02]  /*05c0*/  USHF.L.U32 UR13, UR12, 0xb, URZ ;  /* 0x0000000b0c0d7899 */ /* 0x000fe400080006ff */
[----:B------:R-:W-:Y:S02]  /*05d0*/  USHF.L.U32 UR12, UR12, 0x1, URZ ;  /* 0x000000010c0c7899 */ /* 0x000fe400080006ff */
[----:B------:R-:W-:-:S04]  /*05e0*/  UIADD3 UR4, UPT, UPT, -UR4, 0x100000, URZ ;  /* 0x0010000004047890 */ /* 0x000fc8000fffe1ff */
[----:B------:R-:W-:Y:S02]  /*05f0*/  USHF.L.U32 UR5, UR4, 0xb, URZ ;  /* 0x0000000b04057899 */ /* 0x000fe400080006ff */
[----:B------:R-:W-:Y:S01]  /*0600*/  USHF.L.U32 UR4, UR4, 0x1, URZ ;  /* 0x0000000104047899 */ /* 0x000fe200080006ff */
[----:B------:R-:W-:Y:S01]  /*0610*/  ELECT P1, URZ, PT ;  /* 0x0000000000ff782f */ /* 0x000fe20003820000 */
[----:B------:R-:W3:Y:S02]  /*0620*/  FENCE.VIEW.ASYNC.S ;  /* 0x00000000000073c6 */ /* 0x000ee40000000000 */
[----:B---3--:R3:W4:Y:S08]  /*0630*/  SYNCS.EXCH.64 URZ, [UR7], UR12 ;  /* 0x0000000c07ff75b2 */ /* 0x0087300008000100 */
[----:B------:R3:W1:Y:S01]  /*0640*/  SYNCS.EXCH.64 URZ, [UR7+0x28], UR4 ;  /* 0x0000280407ff75b2 */ /* 0x0006620008000100 */
        /* <DEDUP_REMOVED lines=8> */
[----:B------:R-:W-:Y:S01]  /*06d0*/  NOP ;  /* 0x0000000000007918 */ /* 0x000fe20000000000 */
.L_x_9:
[----:B------:R-:W2:Y:S01]  /*06e0*/  SHFL.IDX PT, R0, R70, RZ, 0x1f ;  /* 0x00001fff46007589 */ /* 0x000ea200000e0000 */
[----:B------:R-:W-:Y:S01]  /*06f0*/  NOP ;  /* 0x0000000000007918 */ /* 0x000fe20000000000 */
[----:B--2---:R-:W-:-:S13]  /*0700*/  ISETP.NE.AND P1, PT, R0, 0x1, PT ;  /* 0x000000010000780c */ /* 0x004fda0003f25270 */
[----:B------:R-:W-:Y:S05]  /*0710*/  @P1 BRA `(.L_x_10) ;  /* 0x0000000000541947 */ /* 0x000fea0003800000 */
[----:B---3--:R-:W-:Y:S01]  /*0720*/  UMOV UR7, 0x400 ;  /* 0x0000040000077882 */ /* 0x008fe20000000000 */
        /* <DEDUP_REMOVED lines=10> */
[----:B------:R-:W2:Y:S02]  /*07d0*/  FENCE.VIEW.ASYNC.S ;  /* 0x00000000000073c6 */ /* 0x000ea40000000000 */
[----:B--2---:R2:W3:Y:S08]  /*07e0*/  SYNCS.EXCH.64 URZ, [UR7+0x50], UR12 ;  /* 0x0000500c07ff75b2 */ /* 0x0044f00008000100 */
        /* <DEDUP_REMOVED lines=8> */
.L_x_10:
[----:B------:R-:W4:Y:S01]  /*0870*/  SHFL.IDX PT, R0, R70, RZ, 0x1f ;  /* 0x00001fff46007589 */ /* 0x000f2200000e0000 */
[----:B------:R-:W-:Y:S01]  /*0880*/  NOP ;  /* 0x0000000000007918 */ /* 0x000fe20000000000 */
[----:B----4-:R-:W-:-:S13]  /*0890*/  ISETP.NE.AND P1, PT, R0, 0x3, PT ;  /* 0x000000030000780c */ /* 0x010fda0003f25270 */
[----:B------:R-:W-:Y:S05]  /*08a0*/  @P1 BRA `(.L_x_11) ;  /* 0x00000000002c1947 */ /* 0x000fea0003800000 */
[----:B--23--:R-:W-:Y:S01]  /*08b0*/  UMOV UR5, 0x400 ;  /* 0x0000040000057882 */ /* 0x00cfe20000000000 */
[----:B------:R-:W-:Y:S01]  /*08c0*/  UMOV UR4, 0x20 ;  /* 0x0000002000047882 */ /* 0x000fe20000000000 */
[----:B------:R-:W-:Y:S02]  /*08d0*/  ULEA UR5, UR37, UR5, 0x18 ;  /* 0x0000000525057291 */ /* 0x000fe4000f8ec0ff */
[----:B------:R-:W-:-:S04]  /*08e0*/  UIADD3 UR12, UPT, UPT, -UR4, 0x100000, URZ ;  /* 0x00100000040c7890 */ /* 0x000fc8000fffe1ff */
[----:B------:R-:W-:Y:S02]  /*08f0*/  USHF.L.U32 UR13, UR12, 0xb, URZ ;  /* 0x0000000b0c0d7899 */ /* 0x000fe400080006ff */
[----:B------:R-:W-:Y:S01]  /*0900*/  USHF.L.U32 UR12, UR12, 0x1, URZ ;  /* 0x000000010c0c7899 */ /* 0x000fe200080006ff */
[----:B------:R-:W-:Y:S01]  /*0910*/  ELECT P1, URZ, PT ;  /* 0x0000000000ff782f */ /* 0x000fe20003820000 */
[----:B------:R-:W2:Y:S10]  /*0920*/  FENCE.VIEW.ASYNC.S ;  /* 0x00000000000073c6 */ /* 0x000eb40000000000 */
[----:B--2---:R4:W2:Y:S01]  /*0930*/  SYNCS.EXCH.64 URZ, [UR5+0x90], UR12 ;  /* 0x0000900c05ff75b2 */ /* 0x0048a20008000100 */
[----:B------:R4:W3:Y:S02]  /*0940*/  SYNCS.EXCH.64 URZ, [UR5+0x98], UR12 ;  /* 0x0000980c05ff75b2 */ /* 0x0008e40008000100 */
[----:B----4-:R-:W-:Y:S01]  /*0950*/  NOP ;  /* 0x0000000000007918 */ /* 0x010fe20000000000 */
.L_x_11:
[----:B------:R-:W4:Y:S01]  /*0960*/  SHFL.IDX PT, R0, R70, RZ, 0x1f ;  /* 0x00001fff46007589 */ /* 0x000f2200000e0000 */
[----:B------:R-:W-:Y:S01]  /*0970*/  NOP ;  /* 0x0000000000007918 */ /* 0x000fe20000000000 */
[----:B----4-:R-:W-:-:S13]  /*0980*/  ISETP.NE.AND P1, PT, R0, 0x4, PT ;  /* 0x000000040000780c */ /* 0x010fda0003f25270 */
[----:B------:R-:W-:Y:S05]  /*0990*/  @P1 BRA `(.L_x_12) ;  /* 0x0000000000481947 */ /* 0x000fea0003800000 */
[----:B--23--:R-:W-:Y:S01]  /*09a0*/  UMOV UR7, 0x720 ;  /* 0x0000072000077882 */ /* 0x00cfe20000000000 */
[----:B------:R-:W-:Y:S01]  /*09b0*/  UMOV UR5, 0x400 ;  /* 0x0000040000057882 */ /* 0x000fe20000000000 */
[----:B------:R-:W-:Y:S01]  /*09c0*/  USEL UR7, UR7, 0x620, UP4 ;  /* 0x0000062007077887 */ /* 0x000fe2000a000000 */
        /* <DEDUP_REMOVED lines=10> */
[----:B--2---:R4:W2:Y:S08]  /*0a70*/  SYNCS.EXCH.64 URZ, [UR5+0xa0], UR12 ;  /* 0x0000a00c05ff75b2 */ /* 0x0048b00008000100 */
[----:B------:R4:W3:Y:S01]  /*0a80*/  SYNCS.EXCH.64 URZ, [UR5+0xb0], UR14 ;  /* 0x0000b00e05ff75b2 */ /* 0x0008e20008000100 */
[----:B------:R4:W1:Y:S01]  /*0a90*/  SYNCS.EXCH.64 URZ, [UR5+0xa8], UR12 ;  /* 0x0000a80c05ff75b2 */ /* 0x0008620008000100 */
[----:B------:R4:W1:Y:S02]  /*0aa0*/  SYNCS.EXCH.64 URZ, [UR5+0xb8], UR14 ;  /* 0x0000b80e05ff75b2 */ /* 0x0008640008000100 */
[----:B----4-:R-:W-:Y:S01]  /*0ab0*/  NOP ;  /* 0x0000000000007918 */ /* 0x010fe20000000000 */
.L_x_12:
[----:B------:R-:W4:Y:S01]  /*0ac0*/  SHFL.IDX PT, R0, R70, RZ, 0x1f ;  /* 0x00001fff46007589 */ /* 0x000f2200000e0000 */
[----:B------:R-:W-:Y:S01]  /*0ad0*/  NOP ;  /* 0x0000000000007918 */ /* 0x000fe20000000000 */
[----:B----4-:R-:W-:-:S13]  /*0ae0*/  ISETP.NE.AND P1, PT, R0, 0x5, PT ;  /* 0x000000050000780c */ /* 0x010fda0003f25270 */
[----:B------:R-:W-:Y:S05]  /*0af0*/  @P1 BRA `(.L_x_13) ;  /* 0x0000000000541947 */ /* 0x000fea0003800000 */
[----:B--23--:R-:W-:Y:S01]  /*0b00*/  UMOV UR7, 0x400 ;  /* 0x0000040000077882 */ /* 0x00cfe20000000000 */
        /* <DEDUP_REMOVED lines=14> */
[----:B------:R4:W1:Y:S01]  /*0bf0*/  SYNCS.EXCH.64 URZ, [UR7+0xe8], UR4 ;  /* 0x0000e80407ff75b2 */ /* 0x0008620008000100 */
[----:B------:R4:W1:Y:S01]  /*0c00*/  SYNCS.EXCH.64 URZ, [UR7+0xd0], UR12 ;  /* 0x0000d00c07ff75b2 */ /* 0x0008620008000100 */
[----:B------:R4:W1:Y:S01]  /*0c10*/  SYNCS.EXCH.64 URZ, [UR7+0xf0], UR4 ;  /* 0x0000f00407ff75b2 */ /* 0x0008620008000100 */
[----:B------:R4:W1:Y:S01]  /*0c20*/  SYNCS.EXCH.64 URZ, [UR7+0xd8], UR12 ;  /* 0x0000d80c07ff75b2 */ /* 0x0008620008000100 */
[----:B------:R4:W1:Y:S02]  /*0c30*/  SYNCS.EXCH.64 URZ, [UR7+0xf8], UR4 ;  /* 0x0000f80407ff75b2 */ /* 0x0008640008000100 */
[----:B----4-:R-:W-:Y:S01]  /*0c40*/  NOP ;  /* 0x0000000000007918 */ /* 0x010fe20000000000 */
.L_x_13:
[----:B------:R-:W4:Y:S01]  /*0c50*/  SHFL.IDX PT, R0, R70, RZ, 0x1f ;  /* 0x00001fff46007589 */ /* 0x000f2200000e0000 */
[----:B------:R-:W-:Y:S01]  /*0c60*/  ISETP.NE.OR P0, PT, RZ, UR10, !P0 ;  /* 0x0000000aff007c0c */ /* 0x000fe2000c705670 */
        /* <DEDUP_REMOVED lines=12> */
[----:B------:R4:W3:Y:S01]  /*0d30*/  SYNCS.EXCH.64 URZ, [UR5+0x110], UR12 ;  /* 0x0001100c05ff75b2 */ /* 0x0008e20008000100 */
[----:B------:R4:W1:Y:S01]  /*0d40*/  SYNCS.EXCH.64 URZ, [UR5+0x108], UR12 ;  /* 0x0001080c05ff75b2 */ /* 0x0008620008000100 */
[----:B------:R4:W1:Y:S02]  /*0d50*/  SYNCS.EXCH.64 URZ, [UR5+0x118], UR12 ;  /* 0x0001180c05ff75b2 */ /* 0x0008640008000100 */
[----:B----4-:R-:W-:Y:S01]  /*0d60*/  NOP ;  /* 0x0000000000007918 */ /* 0x010fe20000000000 */
.L_x_14:
[----:B------:R-:W-:Y:S01]  /*0d70*/  VOTEU.ALL UP0, P0 ;  /* 0x0000000000ff7886 */ /* 0x000fe20000000000 */
[----:B--23--:R-:W-:Y:S01]  /*0d80*/  UMOV UR12, 0x20 ;  /* 0x00000020000c7882 */ /* 0x00cfe20000000000 */
[----:B------:R-:W2:Y:S01]  /*0d90*/  LDCU UR5, c[0x0][0x36c] ;  /* 0x00006d80ff0577ac */ /* 0x000ea20008000800 */
[----:B------:R-:W-:Y:S01]  /*0da0*/  NOP ;  /* 0x0000000000007918 */ /* 0x000fe20000000000 */
[----:B------:R-:W-:Y:S01]  /*0db0*/  LOP3.LUT R10, R76, 0x1f, RZ, 0xc0, !PT ;  /* 0x0000001f4c0a7812 */ /* 0x000fe200078ec0ff */
[----:B------:R-:W-:Y:S01]  /*0dc0*/  @!UP0 UMOV UR4, 0x400 ;  /* 0x0000040000048882 */ /* 0x000fe20000000000 */
[----:B------:R-:W-:-:S04]  /*0dd0*/  @!UP0 UIADD3 UR12, UPT, UPT, -UR12, 0x100000, URZ ;  /* 0x001000000c0c8890 */ /* 0x000fc8000fffe1ff */
[----:B------:R-:W-:Y:S02]  /*0de0*/  @!UP0 USHF.L.U32 UR13, UR12, 0xb, URZ ;  /* 0x0000000b0c0d8899 */ /* 0x000fe400080006ff */
[----:B------:R-:W-:Y:S02]  /*0df0*/  @!UP0 USHF.L.U32 UR12, UR12, 0x1, URZ ;  /* 0x000000010c0c8899 */ /* 0x000fe400080006ff */
[----:B------:R-:W-:Y:S01]  /*0e00*/  @!UP0 ULEA UR4, UR37, UR4, 0x18 ;  /* 0x0000000425048291 */ /* 0x000fe2000f8ec0ff */
[----:B------:R-:W-:Y:S01]  /*0e10*/  VOTEU.ALL UP0, P0 ;  /* 0x0000000000ff7886 */ /* 0x000fe20000000000 */
[----:B------:R-:W-:Y:S02]  /*0e20*/  UISETP.NE.AND UP3, UPT, UR10, URZ, UPT ;  /* 0x000000ff0a00728c */ /* 0x000fe4000bf65270 */
[----:B--2---:R-:W-:Y:S01]  /*0e30*/  UISETP.EQ.U32.AND UP1, UPT, UR5, 0x1, UPT ;  /* 0x000000010500788c */ /* 0x004fe2000bf22070 */
[----:B------:R-:W2:Y:S07]  /*0e40*/  FENCE.VIEW.ASYNC.S ;  /* 0x00000000000073c6 */ /* 0x000eae0000000000 */
[----:B--2---:R2:W3:Y:S01]  /*0e50*/  @!UP0 SYNCS.EXCH.64 URZ, [UR4+0x120], UR12 ;  /* 0x0001200c04ff85b2 */ /* 0x0044e20008000100 */
[----:B------:R-:W-:Y:S05]  /*0e60*/  BRA.U !UP1, `(.L_x_15) ;  /* 0x0000000109087547 */ /* 0x000fea000b800000 */
[----:B-1-3--:R-:W-:Y:S01]  /*0e70*/  UCGABAR_ARV ;  /* 0x00000000000079c7 */ /* 0x00afe20008000000 */
[----:B------:R-:W-:Y:S05]  /*0e80*/  BRA `(.L_x_16) ;  /* 0x0000000000047947 */ /* 0x000fea0003800000 */
.L_x_15:
[----:B-1-3--:R-:W-:Y:S01]  /*0e90*/  NOP ;  /* 0x0000000000007918 */ /* 0x00afe20000000000 */
.L_x_16:
[----:B------:R-:W1:Y:S01]  /*0ea0*/  S2R R11, SR_CTAID.X ;  /* 0x00000000000b7919 */ /* 0x000e620000002500 */
[----:B------:R-:W-:-:S05]  /*0eb0*/  CS2R.32 R64, SR_CgaSize ;  /* 0x0000000000407805 */ /* 0x000fca0000008a00 */
[----:B------:R-:W-:-:S05]  /*0ec0*/  IMAD R64, R64, -0xa0, RZ ;  /* 0xffffff6040407824 */ /* 0x000fca00078e02ff */
[----:B------:R-:W-:-:S14]  /*0ed0*/  R2UR UR5, R64 ;  /* 0x00000000400572ca */ /* 0x000fdc00000e0000 */
[----:B------:R-:W3:Y:S01]  /*0ee0*/  LDCU UR5, c[0x0][UR5+0x2b0] ;  /* 0x00005600050577ac */ /* 0x000ee20008000800 */
[----:B------:R-:W-:-:S05]  /*0ef0*/  CS2R.32 R0, SR_CgaSize ;  /* 0x0000000000007805 */ /* 0x000fca0000008a00 */
[----:B------:R-:W-:-:S06]  /*0f00*/  IMAD R0, R0, -0xa0, RZ ;  /* 0xffffff6000007824 */ /* 0x000fcc00078e02ff */
[----:B------:R-:W4:Y:S01]  /*0f10*/  LDC R0, c[0x0][R0+0x2a0] ;  /* 0x0000a80000007b82 */ /* 0x000f220000000800 */
[----:B------:R-:W-:Y:S01]  /*0f20*/  PRMT R8, RZ, 0x7610, R8 ;  /* 0x00007610ff087816 */ /* 0x000fe20000000008 */
[----:B------:R-:W3:Y:S01]  /*0f30*/  S2R R20, SR_CTAID.Y ;  /* 0x0000000000147919 */ /* 0x000ee20000002600 */
[----:B------:R-:W-:-:S05]  /*0f40*/  CS2R.32 R64, SR_CgaSize ;  /* 0x0000000000407805 */ /* 0x000fca0000008a00 */
[----:B------:R-:W-:-:S05]  /*0f50*/  IMAD R64, R64, -0xa0, RZ ;  /* 0xffffff6040407824 */ /* 0x000fca00078e02ff */
[----:B--2---:R-:W-:-:S14]  /*0f60*/  R2UR UR4, R64 ;  /* 0x00000000400472ca */ /* 0x004fdc00000e0000 */
[----:B------:R-:W2:Y:S01]  /*0f70*/  LDCU UR4, c[0x0][UR4+0x2b4] ;  /* 0x00005680040477ac */ /* 0x000ea20008000800 */
[----:B------:R-:W1:Y:S01]  /*0f80*/  LDCU UR11, c[0x0][0xb30] ;  /* 0x00016600ff0b77ac */ /* 0x000e620008000800 */
[----:B------:R-:W3:Y:S01]  /*0f90*/  LDC R9, c[0x0][0xb24] ;  /* 0x0002c900ff097b82 */ /* 0x000ee20000000800 */
[----:B------:R-:W-:Y:S02]  /*0fa0*/  UISETP.GT.U32.AND UP0, UPT, UR9, 0xffff, UPT ;  /* 0x0000ffff0900788c */ /* 0x000fe4000bf04070 */
[----:B------:R-:W-:Y:S02]  /*0fb0*/  USHF.L.U32 UR7, UR37, 0x9, URZ ;  /* 0x0000000925077899 */ /* 0x000fe400080006ff */
[----:B------:R-:W-:Y:S01]  /*0fc0*/  USEL UR12, UR9, 0xffff, !UP0 ;  /* 0x0000ffff090c7887 */ /* 0x000fe2000c000000 */
[----:B------:R-:W-:-:S05]  /*0fd0*/  CS2R.32 R62, SR_CgaSize ;  /* 0x00000000003e7805 */ /* 0x000fca0000008a00 */
[----:B------:R-:W-:-:S06]  /*0fe0*/  IMAD R62, R62, -0xa0, RZ ;  /* 0xffffff603e3e7824 */ /* 0x000fcc00078e02ff */
[----:B------:R-:W4:Y:S01]  /*0ff0*/  LDC R62, c[0x0][R62+0x2a4] ;  /* 0x0000a9003e3e7b82 */ /* 0x000f220000000800 */
[----:B------:R-:W-:Y:S02]  /*1000*/  ULOP3.LUT UR7, UR7, 0xc00, URZ, 0xc0, !UPT ;  /* 0x00000c0007077892 */ /* 0x000fe4000f8ec0ff */
[----:B------:R-:W-:Y:S02]  /*1010*/  ULOP3.LUT UR12, UR12, 0xffff, URZ, 0xc0, !UPT ;  /* 0x0000ffff0c0c7892 */ /* 0x000fe4000f8ec0ff */
[----:B------:R-:W-:-:S03]  /*1020*/  UISETP.NE.AND UP2, UPT, UR10, 0x2, UPT ;  /* 0x000000020a00788c */ /* 0x000fc6000bf45270 */
[----:B------:R-:W4:Y:S01]  /*1030*/  LDC R26, c[0x0][0xb24] ;  /* 0x0002c900ff1a7b82 */ /* 0x000f220000000800 */
[----:B-1----:R-:W-:Y:S01]  /*1040*/  UISETP.NE.AND UP0, UPT, UR11, 0x1, UPT ;  /* 0x000000010b00788c */ /* 0x002fe2000bf05270 */
[----:B------:R-:W-:Y:S01]  /*1050*/  I2FP.F32.U32 R64, R11 ;  /* 0x0000000b00407245 */ /* 0x000fe20000201000 */
[----:B------:R-:W-:-:S05]  /*1060*/  IMAD.MOV.U32 R21, RZ, RZ, R11 ;  /* 0x000000ffff157224 */ /* 0x000fca00078e000b */
[----:B------:R-:W1:Y:S01]  /*1070*/  S2UR UR36, SR_CTAID.Z ;  /* 0x00000000002479c3 */ /* 0x000e620000002700 */
[----:B---3--:R-:W-:Y:S02]  /*1080*/  ISETP.GE.AND P0, PT, R9, 0x1, PT ;  /* 0x000000010900780c */ /* 0x008fe40003f06270 */
[----:B------:R-:W-:Y:S01]  /*1090*/  I2FP.F32.U32 R3, R20 ;  /* 0x0000001400037245 */ /* 0x000fe20000201000 */
[----:B------:R-:W-:Y:S01]  /*10a0*/  FMUL R64, R64, UR5 ;  /* 0x0000000540407c20 */ /* 0x000fe20008400000 */
[----:B------:R-:W-:-:S03]  /*10b0*/  USHF.R.U32.HI UR5, URZ, 0x6, UR7 ;  /* 0x00000006ff057899 */ /* 0x000fc60008011607 */
[----:B--2---:R-:W-:Y:S01]  /*10c0*/  FMUL R3, R3, UR4 ;  /* 0x0000000403037c20 */ /* 0x004fe20008400000 */
[----:B------:R-:W-:Y:S01]  /*10d0*/  UMOV UR4, 0x55 ;  /* 0x0000005500047882 */ /* 0x000fe20000000000 */
[----:B------:R-:W2:Y:S01]  /*10e0*/  F2I.U32.TRUNC.NTZ R64, R64 ;  /* 0x0000004000407305 */ /* 0x000ea2000020f000 */
[----:B------:R-:W-:-:S07]  /*10f0*/  USHF.L.U32 UR4, UR4, UR12, URZ ;  /* 0x0000000c04047299 */ /* 0x000fce00080006ff */
[----:B------:R-:W3:Y:S01]  /*1100*/  F2I.U32.TRUNC.NTZ R3, R3 ;  /* 0x0000000300037305 */ /* 0x000ee2000020f000 */
[----:B--2---:R-:W-:-:S04]  /*1110*/  IMAD.MOV R64, RZ, RZ, -R64 ;  /* 0x000000ffff407224 */ /* 0x004fc800078e0a40 */
[----:B----4-:R-:W-:Y:S01]  /*1120*/  IMAD R64, R0, R64, R11 ;  /* 0x0000004000407224 */ /* 0x010fe200078e020b */
[----:B------:R-:W-:Y:S02]  /*1130*/  PRMT R0, RZ, 0x7610, R0 ;  /* 0x00007610ff007816 */ /* 0x000fe40000000000 */
[----:B---3--:R-:W-:-:S05]  /*1140*/  IADD3 R3, PT, PT, -R3, RZ, RZ ;  /* 0x000000ff03037210 */ /* 0x008fca0007ffe1ff */
[----:B------:R-:W-:Y:S01]  /*1150*/  IMAD R62, R62, R3, R20 ;  /* 0x000000033e3e7224 */ /* 0x000fe200078e0214 */
[----:B-1----:R-:W-:Y:S06]  /*1160*/  BRA.U UP3, `(.L_x_17) ;  /* 0x0000000103587547 */ /* 0x002fec000b800000 */
[----:B------:R-:W-:-:S04]  /*1170*/  ISETP.GT.U32.AND P1, PT, R64, 0x1, PT ;  /* 0x000000014000780c */ /* 0x000fc80003f24070 */
[C---:B------:R-:W-:Y:S02]  /*1180*/  ISETP.NE.AND P4, PT, R62.reuse, RZ, P1 ;  /* 0x000000ff3e00720c */ /* 0x040fe40000f85270 */
[C---:B------:R-:W-:Y:S02]  /*1190*/  ISETP.NE.AND P3, PT, R62.reuse, 0x1, P1 ;  /* 0x000000013e00780c */ /* 0x040fe40000f65270 */
[C---:B------:R-:W-:Y:S02]  /*11a0*/  ISETP.NE.AND P2, PT, R62.reuse, 0x2, P1 ;  /* 0x000000023e00780c */ /* 0x040fe40000f45270 */
[----:B------:R-:W-:Y:S02]  /*11b0*/  ISETP.NE.AND P1, PT, R62, 0x3, P1 ;  /* 0x000000033e00780c */ /* 0x000fe40000f25270 */
[----:B------:R-:W-:Y:S02]  /*11c0*/  SEL R2, RZ, 0x1, P4 ;  /* 0x00000001ff027807 */ /* 0x000fe40002000000 */
[----:B------:R-:W-:-:S02]  /*11d0*/  SEL R3, RZ, 0x4, P3 ;  /* 0x00000004ff037807 */ /* 0x000fc40001800000 */
[----:B------:R-:W-:Y:S02]  /*11e0*/  SEL R0, RZ, 0x10, P2 ;  /* 0x00000010ff007807 */ /* 0x000fe40001000000 */
[----:B------:R-:W-:Y:S02]  /*11f0*/  SEL R7, RZ, 0x40, P1 ;  /* 0x00000040ff077807 */ /* 0x000fe40000800000 */
[----:B------:R-:W-:Y:S02]  /*1200*/  SEL R4, RZ, 0x2, P4 ;  /* 0x00000002ff047807 */ /* 0x000fe40002000000 */
[----:B------:R-:W-:Y:S02]  /*1210*/  IADD3 R0, PT, PT, R0, R3, R2 ;  /* 0x0000000300007210 */ /* 0x000fe40007ffe002 */
[----:B------:R-:W-:Y:S02]  /*1220*/  SEL R5, RZ, 0x8, P3 ;  /* 0x00000008ff057807 */ /* 0x000fe40001800000 */
[----:B------:R-:W-:Y:S01]  /*1230*/  IADD3 R4, PT, PT, R4, R7, R0 ;  /* 0x0000000704047210 */ /* 0x000fe20007ffe000 */
[----:B------:R-:W-:Y:S01]  /*1240*/  IMAD.MOV.U32 R0, RZ, RZ, 0x3 ;  /* 0x00000003ff007424 */ /* 0x000fe200078e00ff */
[----:B------:R-:W-:-:S02]  /*1250*/  SEL R2, RZ, 0x20, P2 ;  /* 0x00000020ff027807 */ /* 0x000fc40001000000 */
[----:B------:R-:W-:Y:S02]  /*1260*/  LOP3.LUT R3, R64, 0xfffffffe, RZ, 0xc0, !PT ;  /* 0xfffffffe40037812 */ /* 0x000fe400078ec0ff */
[----:B------:R-:W-:Y:S02]  /*1270*/  IADD3 R5, PT, PT, R2, R5, R4 ;  /* 0x0000000502057210 */ /* 0x000fe40007ffe004 */
[----:B------:R-:W-:Y:S01]  /*1280*/  SEL R2, RZ, 0x80, P1 ;  /* 0x00000080ff027807 */ /* 0x000fe20000800000 */
[----:B------:R-:W-:-:S04]  /*1290*/  IMAD R3, R62, 0x2, R3 ;  /* 0x000000023e037824 */ /* 0x000fc800078e0203 */
[----:B------:R-:W-:Y:S01]  /*12a0*/  IMAD.IADD R2, R5, 0x1, R2 ;  /* 0x0000000105027824 */ /* 0x000fe200078e0202 */
[----:B------:R-:W-:-:S04]  /*12b0*/  SHF.L.U32 R0, R0, R3, RZ ;  /* 0x0000000300007219 */ /* 0x000fc800000006ff */
[----:B------:R-:W-:Y:S02]  /*12c0*/  PRMT R8, R2, 0x7610, R8 ;  /* 0x0000761002087816 */ /* 0x000fe40000000008 */
.L_x_17:
[----:B------:R-:W-:Y:S05]  /*12d0*/  @!P0 BRA `(.L_x_18) ;  /* 0x0000000000b88947 */ /* 0x000fea0003800000 */
[----:B------:R-:W1:Y:S01]  /*12e0*/  LDC.64 R4, c[0x0][0xb18] ;  /* 0x0002c600ff047b82 */ /* 0x000e620000000a00 */
[----:B------:R-:W-:-:S07]  /*12f0*/  ISETP.NE.AND P0, PT, R9, 0x1, PT ;  /* 0x000000010900780c */ /* 0x000fce0003f05270 */
[----:B------:R-:W2:Y:S08]  /*1300*/  LDC R14, c[0x0][0xb0c] ;  /* 0x0002c300ff0e7b82 */ /* 0x000eb00000000800 */
[----:B------:R-:W3:Y:S08]  /*1310*/  LDC R13, c[0x0][0x370] ;  /* 0x0000dc00ff0d7b82 */ /* 0x000ef00000000800 */
[----:B------:R-:W4:Y:S01]  /*1320*/  LDC R16, c[0x0][0x374] ;  /* 0x0000dd00ff107b82 */ /* 0x000f220000000800 */
[----:B-1----:R-:W-:-:S07]  /*1330*/  ISETP.NE.AND P1, PT, R4, 0x1, PT ;  /* 0x000000010400780c */ /* 0x002fce0003f25270 */
[----:B------:R-:W3:Y:S01]  /*1340*/  LDC.64 R6, c[0x0][0xb10] ;  /* 0x0002c400ff067b82 */ /* 0x000ee20000000a00 */
[----:B--2---:R-:W-:-:S07]  /*1350*/  ISETP.NE.AND P2, PT, R14, 0x1, PT ;  /* 0x000000010e00780c */ /* 0x004fce0003f45270 */
[----:B------:R-:W1:Y:S08]  /*1360*/  LDC R12, c[0x0][0xb20] ;  /* 0x0002c800ff0c7b82 */ /* 0x000e700000000800 */
[----:B------:R-:W2:Y:S01]  /*1370*/  LDC.64 R2, c[0x0][0xb28] ;  /* 0x0002ca00ff027b82 */ /* 0x000ea20000000a00 */
[----:B----4-:R-:W-:-:S04]  /*1380*/  IMAD.HI.U32 R15, R16, R5, RZ ;  /* 0x00000005100f7227 */ /* 0x010fc800078e00ff */
[----:B------:R-:W-:-:S04]  /*1390*/  IMAD.HI.U32 R5, R20, R5, RZ ;  /* 0x0000000514057227 */ /* 0x000fc800078e00ff */
[----:B---3--:R-:W-:-:S04]  /*13a0*/  IMAD.HI.U32 R18, R13, R6, RZ ;  /* 0x000000060d127227 */ /* 0x008fc800078e00ff */
[C---:B------:R-:W-:Y:S01]  /*13b0*/  IMAD.HI.U32 R22, R11.reuse, R6, RZ ;  /* 0x000000060b167227 */ /* 0x040fe200078e00ff */
[-C--:B------:R-:W-:Y:S02]  /*13c0*/  @P2 SHF.R.U32.HI R13, RZ, R7.reuse, R18 ;  /* 0x00000007ff0d2219 */ /* 0x080fe40000011612 */
[-C--:B-1----:R-:W-:Y:S02]  /*13d0*/  @P1 SHF.R.U32.HI R16, RZ, R12.reuse, R15 ;  /* 0x0000000cff101219 */ /* 0x082fe4000001160f */
[----:B------:R-:W-:Y:S02]  /*13e0*/  SHF.R.U32.HI R5, RZ, R12, R5 ;  /* 0x0000000cff057219 */ /* 0x000fe40000011605 */
[----:B------:R-:W-:Y:S02]  /*13f0*/  SHF.R.U32.HI R22, RZ, R7, R22 ;  /* 0x00000007ff167219 */ /* 0x000fe40000011616 */
[----:B------:R-:W-:Y:S01]  /*1400*/  SEL R5, R20, R5, !P1 ;  /* 0x0000000514057207 */ /* 0x000fe20004800000 */
[----:B--2---:R-:W-:Y:S01]  /*1410*/  IMAD.HI.U32 R18, R16, R2, RZ ;  /* 0x0000000210127227 */ /* 0x004fe200078e00ff */
[----:B------:R-:W-:-:S02]  /*1420*/  SEL R21, R11, R22, !P2 ;  /* 0x000000160b157207 */ /* 0x000fc40005000000 */
[----:B------:R-:W-:Y:S01]  /*1430*/  IADD3 R7, PT, PT, -R5, RZ, RZ ;  /* 0x000000ff05077210 */ /* 0x000fe20007ffe1ff */
[----:B------:R-:W-:Y:S01]  /*1440*/  IMAD.HI.U32 R6, R13, R2, RZ ;  /* 0x000000020d067227 */ /* 0x000fe200078e00ff */
[----:B------:R-:W-:-:S03]  /*1450*/  @P0 SHF.R.U32.HI R16, RZ, R3, R18 ;  /* 0x00000003ff100219 */ /* 0x000fc60000011612 */
[----:B------:R-:W-:Y:S01]  /*1460*/  IMAD R7, R4, R7, R20 ;  /* 0x0000000704077224 */ /* 0x000fe200078e0214 */
[----:B------:R-:W-:Y:S01]  /*1470*/  @P0 SHF.R.U32.HI R13, RZ, R3, R6 ;  /* 0x00000003ff0d0219 */ /* 0x000fe20000011606 */
[----:B------:R-:W-:-:S04]  /*1480*/  IMAD R16, R16, R9, RZ ;  /* 0x0000000910107224 */ /* 0x000fc800078e02ff */
[----:B------:R-:W-:Y:S01]  /*1490*/  IMAD R6, R13, R9, RZ ;  /* 0x000000090d067224 */ /* 0x000fe200078e02ff */
[----:B------:R-:W-:-:S04]  /*14a0*/  ISETP.GE.AND P1, PT, R5, R16, PT ;  /* 0x000000100500720c */ /* 0x000fc80003f26270 */
[----:B------:R-:W-:Y:S01]  /*14b0*/  ISETP.GE.OR P1, PT, R21, R6, P1 ;  /* 0x000000061500720c */ /* 0x000fe20000f26670 */
[----:B------:R-:W-:-:S05]  /*14c0*/  IMAD.HI.U32 R6, R5, R2, RZ ;  /* 0x0000000205067227 */ /* 0x000fca00078e00ff */
[----:B------:R-:W-:-:S04]  /*14d0*/  SHF.R.U32.HI R6, RZ, R3, R6 ;  /* 0x00000003ff067219 */ /* 0x000fc80000011606 */
[----:B------:R-:W-:-:S03]  /*14e0*/  SEL R6, R5, R6, !P0 ;  /* 0x0000000605067207 */ /* 0x000fc60004000000 */
[----:B------:R-:W-:Y:S01]  /*14f0*/  @!P1 IMAD.HI.U32 R12, R21, R2, RZ ;  /* 0x00000002150c9227 */ /* 0x000fe200078e00ff */
[----:B------:R-:W-:-:S04]  /*1500*/  IADD3 R2, PT, PT, -R6, RZ, RZ ;  /* 0x000000ff06027210 */ /* 0x000fc80007ffe1ff */
[----:B------:R-:W-:Y:S01]  /*1510*/  @!P1 SHF.R.U32.HI R12, RZ, R3, R12 ;  /* 0x00000003ff0c9219 */ /* 0x000fe2000001160c */
[----:B------:R-:W-:-:S03]  /*1520*/  IMAD R2, R9, R2, R5 ;  /* 0x0000000209027224 */ /* 0x000fc600078e0205 */
[----:B------:R-:W-:-:S05]  /*1530*/  @!P1 SEL R3, R21, R12, !P0 ;  /* 0x0000000c15039207 */ /* 0x000fca0004000000 */
[--C-:B------:R-:W-:Y:S02]  /*1540*/  @!P1 IMAD.IADD R6, R6, 0x1, -R3.reuse ;  /* 0x0000000106069824 */ /* 0x100fe400078e0a03 */
[----:B------:R-:W-:Y:S01]  /*1550*/  @!P1 IMAD R3, R2, R13, R3 ;  /* 0x0000000d02039224 */ /* 0x000fe200078e0203 */
[----:B------:R-:W-:Y:S01]  /*1560*/  IADD3 R2, PT, PT, -R21, RZ, RZ ;  /* 0x000000ff15027210 */ /* 0x000fe20007ffe1ff */
[----:B------:R-:W-:Y:S02]  /*1570*/  @!P1 IMAD R5, R6, R9, R21 ;  /* 0x0000000906059224 */ /* 0x000fe400078e0215 */
[----:B------:R-:W-:Y:S02]  /*1580*/  @!P1 IMAD.MOV.U32 R21, RZ, RZ, R3 ;  /* 0x000000ffff159224 */ /* 0x000fe400078e0003 */
[----:B------:R-:W-:Y:S02]  /*1590*/  IMAD R2, R14, R2, R11 ;  /* 0x000000020e027224 */ /* 0x000fe400078e020b */
[----:B------:R-:W-:-:S02]  /*15a0*/  IMAD R20, R5, R4, R7 ;  /* 0x0000000405147224 */ /* 0x000fc400078e0207 */
[----:B------:R-:W-:Y:S02]  /*15b0*/  IMAD R21, R21, R14, R2 ;  /* 0x0000000e15157224 */ /* 0x000fe400078e0202 */
.L_x_18:
[----:B------:R-:W-:Y:S05]  /*15c0*/  BRA.U UP0, `(.L_x_19) ;  /* 0x0000000100407547 */ /* 0x000fea000b800000 */
[----:B------:R-:W1:Y:S08]  /*15d0*/  LDC.64 R4, c[0x0][0xb10] ;  /* 0x0002c400ff047b82 */ /* 0x000e700000000a00 */
[----:B------:R-:W2:Y:S08]  /*15e0*/  LDC.64 R2, c[0x0][0xb18] ;  /* 0x0002c600ff027b82 */ /* 0x000eb00000000a00 */
[----:B------:R-:W3:Y:S08]  /*15f0*/  LDC R6, c[0x0][0xb20] ;  /* 0x0002c800ff067b82 */ /* 0x000ef00000000800 */
[----:B------:R-:W4:Y:S01]  /*1600*/  LDC R12, c[0x0][0xb0c] ;  /* 0x0002c300ff0c7b82 */ /* 0x000f220000000800 */
[----:B-1----:R-:W-:-:S05]  /*1610*/  IMAD.HI.U32 R4, R21, R4, RZ ;  /* 0x0000000415047227 */ /* 0x002fca00078e00ff */
[----:B------:R-:W-:Y:S01]  /*1620*/  SHF.R.U32.HI R4, RZ, R5, R4 ;  /* 0x00000005ff047219 */ /* 0x000fe20000011604 */
[----:B--2---:R-:W-:Y:S01]  /*1630*/  IMAD.HI.U32 R3, R20, R3, RZ ;  /* 0x0000000314037227 */ /* 0x004fe200078e00ff */
[----:B------:R-:W-:-:S04]  /*1640*/  ISETP.NE.AND P0, PT, R2, 0x1, PT ;  /* 0x000000010200780c */ /* 0x000fc80003f05270 */
[----:B---3--:R-:W-:-:S04]  /*1650*/  SHF.R.U32.HI R3, RZ, R6, R3 ;  /* 0x00000006ff037219 */ /* 0x008fc80000011603 */
[----:B------:R-:W-:Y:S02]  /*1660*/  SEL R3, R20, R3, !P0 ;  /* 0x0000000314037207 */ /* 0x000fe40004000000 */
[----:B----4-:R-:W-:-:S04]  /*1670*/  ISETP.NE.AND P1, PT, R12, 0x1, PT ;  /* 0x000000010c00780c */ /* 0x010fc80003f25270 */
[----:B------:R-:W-:-:S05]  /*1680*/  SEL R6, R21, R4, !P1 ;  /* 0x0000000415067207 */ /* 0x000fca0004800000 */
[----:B------:R-:W-:Y:S02]  /*1690*/  IMAD.IADD R4, R3, 0x1, -R6 ;  /* 0x0000000103047824 */ /* 0x000fe400078e0a06 */
[----:B------:R-:W-:Y:S02]  /*16a0*/  IMAD.IADD R3, R6, 0x1, -R3 ;  /* 0x0000000106037824 */ /* 0x000fe400078e0a03 */
[----:B------:R-:W-:Y:S02]  /*16b0*/  IMAD R21, R4, R12, R21 ;  /* 0x0000000c04157224 */ /* 0x000fe400078e0215 */
[----:B------:R-:W-:Y:S02]  /*16c0*/  IMAD R20, R3, R2, R20 ;  /* 0x0000000203147224 */ /* 0x000fe400078e0214 */
.L_x_19:
[----:B------:R-:W-:Y:S05]  /*16d0*/  BRA.U !UP1, `(.L_x_20) ;  /* 0x00000001090c7547 */ /* 0x000fea000b800000 */
[----:B------:R-:W-:Y:S01]  /*16e0*/  UCGABAR_WAIT ;  /* 0x0000000000007dc7 */ /* 0x000fe20008000000 */
[----:B------:R-:W-:Y:S01]  /*16f0*/  CCTL.IVALL ;  /* 0x00000000ff00798f */ /* 0x000fe20002000000 */
[----:B------:R-:W-:Y:S05]  /*1700*/  BRA `(.L_x_21) ;  /* 0x0000000000047947 */ /* 0x000fea0003800000 */
.L_x_20:
[----:B------:R-:W-:Y:S06]  /*1710*/  BAR.SYNC.DEFER_BLOCKING 0x0 ;  /* 0x0000000000007b1d */ /* 0x000fec0000010000 */
.L_x_21:
[----:B------:R-:W-:Y:S05]  /*1720*/  BRA.U UP2, `(.L_x_22) ;  /* 0x0000001102e07547 */ /* 0x000fea000b800000 */
[----:B------:R-:W1:Y:S01]  /*1730*/  LDCU UR13, c[0x0][0x38c] ;  /* 0x00007180ff0d77ac */ /* 0x000e620008000800 */
[----:B------:R-:W2:Y:S01]  /*1740*/  LDC R9, c[0x0][0x370] ;  /* 0x0000dc00ff097b82 */ /* 0x000ea20000000800 */
[----:B------:R-:W-:Y:S01]  /*1750*/  IMAD.SHL.U32 R16, R11, 0x40, RZ ;  /* 0x000000400b107824 */ /* 0x000fe200078e00ff */
[----:B------:R-:W-:Y:S01]  /*1760*/  PLOP3.LUT P1, PT, PT, PT, UP4, 0x80, 0x8 ;  /* 0x000000000008781c */ /* 0x000fe20003f2f048 */
[----:B------:R-:W-:Y:S01]  /*1770*/  HFMA2 R12, -RZ, RZ, 0, 0 ;  /* 0x00000000ff0c7431 */ /* 0x000fe200000001ff */
[----:B------:R-:W-:Y:S01]  /*1780*/  UISETP.NE.AND UP1, UPT, UR10, URZ, UPT ;  /* 0x000000ff0a00728c */ /* 0x000fe2000bf25270 */
[----:B------:R-:W-:Y:S01]  /*1790*/  ISETP.NE.AND P4, PT, R10, RZ, P5 ;  /* 0x000000ff0a00720c */ /* 0x000fe20002f85270 */
[----:B------:R-:W-:Y:S01]  /*17a0*/  IMAD.MOV.U32 R15, RZ, RZ, 0x1 ;  /* 0x00000001ff0f7424 */ /* 0x000fe200078e00ff */
[----:B------:R-:W-:Y:S01]  /*17b0*/  PLOP3.LUT P1, PT, P1, PT, PT, 0x8, 0x80 ;  /* 0x000000000080781c */ /* 0x000fe20000f2e170 */
[----:B------:R-:W3:Y:S01]  /*17c0*/  LDC R0, c[0x0][0x374] ;  /* 0x0000dd00ff007b82 */ /* 0x000ee20000000800 */
[----:B------:R-:W-:Y:S01]  /*17d0*/  IMAD.MOV.U32 R14, RZ, RZ, RZ ;  /* 0x000000ffff0e7224 */ /* 0x000fe200078e00ff */
[----:B------:R-:W-:Y:S01]  /*17e0*/  MOV R8, 0x1 ;  /* 0x0000000100087802 */ /* 0x000fe20000000f00 */
[----:B------:R-:W-:Y:S01]  /*17f0*/  IMAD.MOV.U32 R10, RZ, RZ, RZ ;  /* 0x000000ffff0a7224 */ /* 0x000fe200078e00ff */
[----:B------:R-:W-:Y:S01]  /*1800*/  LOP3.LUT R16, R16, 0x40, RZ, 0xc0, !PT ;  /* 0x0000004010107812 */ /* 0x000fe200078ec0ff */
[----:B------:R-:W4:Y:S01]  /*1810*/  LDCU.64 UR22, c[0x0][0x348] ;  /* 0x00006900ff1677ac */ /* 0x000f220008000a00 */
[----:B-1----:R-:W-:-:S02]  /*1820*/  UIADD3 UR8, UPT, UPT, UR13, 0x3f, URZ ;  /* 0x0000003f0d087890 */ /* 0x002fc4000fffe0ff */
[----:B------:R-:W-:Y:S02]  /*1830*/  USEL UR25, UR6, 0x2, UP1 ;  /* 0x0000000206197887 */ /* 0x000fe40008800000 */
[----:B------:R-:W-:Y:S01]  /*1840*/  USHF.R.S32.HI UR15, URZ, 0x1f, UR8 ;  /* 0x0000001fff0f7899 */ /* 0x000fe20008011408 */
[----:B------:R-:W-:-:S03]  /*1850*/  UMOV UR26, URZ ;  /* 0x000000ff001a7c82 */ /* 0x000fc60008000000 */
[----:B------:R-:W-:Y:S02]  /*1860*/  ULEA.HI UR15, UR15, UR8, URZ, 0x6 ;  /* 0x000000080f0f7291 */ /* 0x000fe4000f8f30ff */
[----:B------:R-:W-:Y:S02]  /*1870*/  UIADD3 UR8, UPT, UPT, UR13, -0x1, URZ ;  /* 0xffffffff0d087890 */ /* 0x000fe4000fffe0ff */
[----:B------:R-:W-:Y:S02]  /*1880*/  USHF.R.S32.HI UR15, URZ, 0x6, UR15 ;  /* 0x00000006ff0f7899 */ /* 0x000fe4000801140f */
[----:B------:R-:W-:Y:S02]  /*1890*/  UISETP.GE.U32.AND UP2, UPT, UR8, -0x7f, UPT ;  /* 0xffffff810800788c */ /* 0x000fe4000bf46070 */
[----:B------:R-:W-:Y:S02]  /*18a0*/  UISETP.LT.U32.AND UP0, UPT, UR15, 0x5, UPT ;  /* 0x000000050f00788c */ /* 0x000fe4000bf01070 */
[----:B------:R-:W-:-:S02]  /*18b0*/  UIADD3 UR13, UPT, UPT, UR13, 0x7e, URZ ;  /* 0x0000007e0d0d7890 */ /* 0x000fc4000fffe0ff */
[----:B------:R-:W-:-:S04]  /*18c0*/  USEL UR14, UR15, 0x5, UP0 ;  /* 0x000000050f0e7887 */ /* 0x000fc80008000000 */
[----:B------:R-:W-:Y:S02]  /*18d0*/  UIADD3 UR24, UPT, UPT, UR14, -0x1, URZ ;  /* 0xffffffff0e187890 */ /* 0x000fe4000fffe0ff */
[----:B------:R-:W-:Y:S02]  /*18e0*/  @UP2 UIADD3 UR24, UPT, UPT, UR14, URZ, URZ ;  /* 0x000000ff0e182290 */ /* 0x000fe4000fffe0ff */
[----:B------:R-:W-:Y:S02]  /*18f0*/  UIADD3 UR27, UPT, UPT, UR15, -UR14, URZ ;  /* 0x8000000e0f1b7290 */ /* 0x000fe4000fffe0ff */
[----:B------:R-:W-:Y:S02]  /*1900*/  UIADD3 UR21, UPT, UPT, UR24, 0x1, URZ ;  /* 0x0000000118157890 */ /* 0x000fe4000fffe0ff */
[----:B--2-4-:R-:W-:-:S12]  /*1910*/  UIADD3 UR24, UPT, UPT, -UR24, URZ, URZ ;  /* 0x000000ff18187290 */ /* 0x014fd8000fffe1ff */
.L_x_42:
[----:B------:R-:W-:Y:S01]  /*1920*/  UISETP.NE.AND UP0, UPT, UR37, URZ, UPT ;  /* 0x000000ff2500728c */ /* 0x000fe2000bf05270 */
[----:B------:R-:W1:Y:S08]  /*1930*/  S2UR UR37, SR_CgaCtaId ;  /* 0x00000000002579c3 */ /* 0x000e700000008800 */
[----:B------:R-:W-:Y:S05]  /*1940*/  BRA.U UP0, `(.L_x_23) ;  /* 0x0000000100347547 */ /* 0x000fea000b800000 */
[----:B------:R-:W2:Y:S01]  /*1950*/  S2R R2, SR_CgaCtaId ;  /* 0x0000000000027919 */ /* 0x000ea20000008800 */
[----:B------:R-:W-:-:S04]  /*1960*/  MOV R3, 0x400 ;  /* 0x0000040000037802 */ /* 0x000fc80000000f00 */
[----:B--2---:R-:W-:Y:S02]  /*1970*/  LEA R3, R2, R3, 0x18 ;  /* 0x0000000302037211 */ /* 0x004fe400078ec0ff */
[----:B------:R-:W-:-:S03]  /*1980*/  SHF.L.U32 R2, R8, 0x1f, RZ ;  /* 0x0000001f08027819 */ /* 0x000fc600000006ff */
[----:B------:R-:W-:-:S04]  /*1990*/  IMAD R3, R10, 0x8, R3 ;  /* 0x000000080a037824 */ /* 0x000fc800078e0203 */
[----:B------:R-:W2:Y:S02]  /*19a0*/  SYNCS.PHASECHK.TRANS64.TRYWAIT P0, [R3+URZ+0x110], R2 ;  /* 0x00011002030075a7 */ /* 0x000ea400080011ff */
[----:B--2---:R-:W-:Y:S05]  /*19b0*/  @!P0 BRA `(.L_x_24) ;  /* 0x0000007000248947 */ /* 0x004fea0003800000 */
.L_x_150:
[----:B------:R-:W-:Y:S01]  /*19c0*/  VIADD R10, R10, 0x1 ;  /* 0x000000010a0a7836 */ /* 0x000fe20000000000 */
[----:B------:R2:W-:Y:S04]  /*19d0*/  SYNCS.ARRIVE.TRANS64.A1T0 RZ, [R3+URZ+0x100], RZ ;  /* 0x000100ff03ff79a7 */ /* 0x0005e800081000ff */
[----:B------:R-:W-:-:S04]  /*19e0*/  ISETP.NE.AND P0, PT, R10, 0x2, PT ;  /* 0x000000020a00780c */ /* 0x000fc80003f05270 */
[----:B------:R-:W-:Y:S02]  /*19f0*/  SEL R10, R10, RZ, P0 ;  /* 0x000000ff0a0a7207 */ /* 0x000fe40000000000 */
[----:B--2---:R-:W-:-:S04]  /*1a00*/  SEL R3, RZ, 0x1, P0 ;  /* 0x00000001ff037807 */ /* 0x004fc80000000000 */
[----:B------:R-:W-:-:S07]  /*1a10*/  LOP3.LUT R8, R8, R3, RZ, 0x3c, !PT ;  /* 0x0000000308087212 */ /* 0x000fce00078e3cff */
.L_x_23:
[----:B------:R-:W-:Y:S01]  /*1a20*/  UMOV UR6, 0x400 ;  /* 0x0000040000067882 */ /* 0x000fe20000000000 */
[----:B------:R-:W-:Y:S01]  /*1a30*/  LEA.HI R3, R21, R21, RZ, 0x1 ;  /* 0x0000001515037211 */ /* 0x000fe200078f08ff */
[----:B-1----:R-:W-:Y:S01]  /*1a40*/  ULEA UR6, UR37, UR6, 0x18 ;  /* 0x0000000625067291 */ /* 0x002fe2000f8ec0ff */
[----:B------:R-:W-:Y:S01]  /*1a50*/  SHF.L.U32 R2, R15, 0x1f, RZ ;  /* 0x0000001f0f027819 */ /* 0x000fe200000006ff */
[----:B------:R-:W-:Y:S01]  /*1a60*/  UISETP.GE.U32.AND UP0, UPT, UR13, 0x7f, UPT ;  /* 0x0000007f0d00788c */ /* 0x000fe2000bf06070 */
[C---:B------:R-:W-:Y:S01]  /*1a70*/  R2UR UR9, R16.reuse ;  /* 0x00000000100972ca */ /* 0x040fe200000e0000 */
[----:B------:R-:W-:Y:S01]  /*1a80*/  ULEA UR8, UR26, UR6, 0x3 ;  /* 0x000000061a087291 */ /* 0x000fe2000f8e18ff */
[----:B------:R-:W-:Y:S01]  /*1a90*/  IMAD.SHL.U32 R3, R3, 0x40, RZ ;  /* 0x0000004003037824 */ /* 0x000fe200078e00ff */
[----:B------:R-:W-:Y:S01]  /*1aa0*/  R2UR UR11, R16 ;  /* 0x00000000100b72ca */ /* 0x000fe200000e0000 */
[----:B------:R-:W-:-:S03]  /*1ab0*/  UMOV UR28, URZ ;  /* 0x000000ff001c7c82 */ /* 0x000fc60008000000 */
[----:B------:R-:W-:-:S03]  /*1ac0*/  R2UR UR34, R3 ;  /* 0x00000000032272ca */ /* 0x000fc600000e0000 */
[----:B------:R1:W2:Y:S01]  /*1ad0*/  SYNCS.PHASECHK.TRANS64.TRYWAIT P0, [UR8+0x28], R2 ;  /* 0x00002802ff0075a7 */ /* 0x0002a20008001108 */
[----:B------:R-:W-:-:S09]  /*1ae0*/  R2UR UR8, R20 ;  /* 0x00000000140872ca */ /* 0x000fd200000e0000 */
[----:B------:R-:W-:-:S04]  /*1af0*/  ULOP3.LUT UR34, UR9, 0xffffff80, UR34, 0xf8, !UPT ;  /* 0xffffff8009227892 */ /* 0x000fc8000f8ef822 */
[----:B------:R-:W-:Y:S01]  /*1b00*/  ULEA UR11, UR8, UR11, 0x7 ;  /* 0x0000000b080b7291 */ /* 0x000fe2000f8e38ff */
[----:B------:R-:W-:Y:S11]  /*1b10*/  BRA.U !UP0, `(.L_x_25) ;  /* 0x0000000108c87547 */ /* 0x000ff6000b800000 */
[----:B------:R-:W-:Y:S01]  /*1b20*/  UMOV UR16, UR24 ;  /* 0x0000001800107c82 */ /* 0x000fe20008000000 */
[----:B------:R-:W-:Y:S01]  /*1b30*/  UMOV UR20, UR26 ;  /* 0x0000001a00147c82 */ /* 0x000fe20008000000 */
[----:B------:R-:W-:Y:S01]  /*1b40*/  UMOV UR10, URZ ;  /* 0x000000ff000a7c82 */ /* 0x000fe20008000000 */
[----:B------:R-:W-:-:S05]  /*1b50*/  UMOV UR35, UR5 ;  /* 0x0000000500237c82 */ /* 0x000fca0008000000 */
.L_x_31:
[----:B------:R-:W-:Y:S01]  /*1b60*/  ULEA UR33, UR20, UR6, 0x3 ;  /* 0x0000000614217291 */ /* 0x000fe2000f8e18ff */
[----:B------:R-:W-:Y:S01]  /*1b70*/  @P5 MOV R3, 0x8000 ;  /* 0x0000800000035802 */ /* 0x000fe20000000f00 */
[----:B-12---:R-:W-:Y:S10]  /*1b80*/  @P0 BRA `(.L_x_26) ;  /* 0x00000000000c0947 */ /* 0x006ff40003800000 */
[----:B------:R-:W-:-:S04]  /*1b90*/  SHF.L.U32 R5, R15, 0x1f, RZ ;  /* 0x0000001f0f057819 */ /* 0x000fc800000006ff */
[----:B------:R-:W2:Y:S02]  /*1ba0*/  SYNCS.PHASECHK.TRANS64.TRYWAIT P0, [UR33+0x28], R5 ;  /* 0x00002805ff0075a7 */ /* 0x000ea40008001121 */
[----:B--2---:R-:W-:Y:S05]  /*1bb0*/  @!P0 BRA `(.L_x_27) ;  /* 0x0000006c00b88947 */ /* 0x004fea0003800000 */
.L_x_26:
[----:B------:R2:W-:Y:S01]  /*1bc0*/  @P5 SYNCS.ARRIVE.TRANS64 RZ, [UR33], R3 ;  /* 0x00000003ffff59a7 */ /* 0x0005e20008000021 */
[----:B------:R-:W-:Y:S02]  /*1bd0*/  ULOP3.LUT UR8, UR25, 0x2, URZ, 0xfc, !UPT ;  /* 0x0000000219087892 */ /* 0x000fe4000f8efcff */
[----:B------:R-:W-:Y:S02]  /*1be0*/  UIADD3 UR16, UPT, UPT, UR16, 0x1, URZ ;  /* 0x0000000110107890 */ /* 0x000fe4000fffe0ff */
[----:B------:R-:W-:Y:S02]  /*1bf0*/  UISETP.NE.AND UP0, UPT, UR8, 0x2, UPT ;  /* 0x000000020800788c */ /* 0x000fe4000bf05270 */
[----:B------:R-:W-:-:S07]  /*1c00*/  UISETP.NE.AND UP2, UPT, UR16, 0x1, UPT ;  /* 0x000000011000788c */ /* 0x000fce000bf45270 */
[----:B------:R-:W-:Y:S05]  /*1c10*/  BRA.U UP0, `(.L_x_28) ;  /* 0x0000000100047547 */ /* 0x000fea000b800000 */
[----:B------:R-:W-:Y:S05]  /*1c20*/  BPT.TRAP 0x1 ;  /* 0x000000040000795c */ /* 0x000fea0000300000 */
.L_x_28:
[----:B------:R-:W-:Y:S04]  /*1c30*/  BSSY.RECONVERGENT B0, `(.L_x_29) ;  /* 0x0000003000007945 */ /* 0x000fe80003800200 */
[----:B------:R-:W-:Y:S05]  /*1c40*/  @!P4 BRA `(.L_x_30) ;  /* 0x000000000004c947 */ /* 0x000fea0003800000 */
[----:B------:R-:W-:Y:S05]  /*1c50*/  BPT.TRAP 0x1 ;  /* 0x000000040000795c */ /* 0x000fea0000300000 */
.L_x_30:
[----:B------:R-:W-:Y:S05]  /*1c60*/  BSYNC.RECONVERGENT B0 ;  /* 0x0000000000007941 */ /* 0x000fea0003800200 */
.L_x_29:
[----:B------:R-:W-:Y:S02]  /*1c70*/  UIADD3 UR26, UPT, UPT, UR20, 0x1, URZ ;  /* 0x00000001141a7890 */ /* 0x000fe4000fffe0ff */
[----:B------:R-:W-:Y:S02]  /*1c80*/  UIADD3 UR38, UP1, UPT, UR22, 0x80, URZ ;  /* 0x0000008016267890 */ /* 0x000fe4000ff3e0ff */
[----:B------:R-:W-:Y:S02]  /*1c90*/  UISETP.NE.AND UP0, UPT, UR26, 0x5, UPT ;  /* 0x000000051a00788c */ /* 0x000fe4000bf05270 */
[----:B------:R-:W-:Y:S02]  /*1ca0*/  ULOP3.LUT UR33, UR33, 0xfefffff8, URZ, 0xc0, !UPT ;  /* 0xfefffff821217892 */ /* 0x000fe4000f8ec0ff */
[----:B------:R-:W-:Y:S02]  /*1cb0*/  USEL UR9, URZ, 0x1, UP0 ;  /* 0x00000001ff097887 */ /* 0x000fe40008000000 */
[----:B------:R-:W-:-:S02]  /*1cc0*/  USEL UR26, UR26, URZ, UP0 ;  /* 0x000000ff1a1a7287 */ /* 0x000fc40008000000 */
[----:B------:R-:W-:Y:S02]  /*1cd0*/  UIADD3 UR30, UP0, UPT, UR22, 0x180, URZ ;  /* 0x00000180161e7890 */ /* 0x000fe4000ff1e0ff */
[----:B------:R-:W-:Y:S01]  /*1ce0*/  ULEA UR8, UR26, UR6, 0x3 ;  /* 0x000000061a087291 */ /* 0x000fe2000f8e18ff */
[----:B------:R-:W-:Y:S01]  /*1cf0*/  LOP3.LUT R15, R15, UR9, RZ, 0x3c, !PT ;  /* 0x000000090f0f7c12 */ /* 0x000fe2000f8e3cff */
[----:B------:R-:W-:Y:S02]  /*1d00*/  UIADD3.X UR39, UPT, UPT, URZ, UR23, URZ, UP1, !UPT ;  /* 0x00000017ff277290 */ /* 0x000fe40008ffe4ff */
[----:B------:R-:W-:Y:S01]  /*1d10*/  UPRMT UR17, URZ, 0x5410, UR4 ;  /* 0x00005410ff117896 */ /* 0x000fe20008000004 */
[----:B-1----:R-:W-:Y:S01]  /*1d20*/  SHF.L.U32 R2, R15, 0x1f, RZ ;  /* 0x0000001f0f027819 */ /* 0x002fe200000006ff */
[----:B------:R-:W-:Y:S01]  /*1d30*/  UIADD3.X UR31, UPT, UPT, URZ, UR23, URZ, UP0, !UPT ;  /* 0x00000017ff1f7290 */ /* 0x000fe200087fe4ff */
[----:B------:R-:W-:Y:S02]  /*1d40*/  UMOV UR18, 0x0 ;  /* 0x0000000000127882 */ /* 0x000fe40000000000 */
[----:B------:R4:W1:Y:S01]  /*1d50*/  SYNCS.PHASECHK.TRANS64.TRYWAIT P0, [UR8+0x28], R2 ;  /* 0x00002802ff0075a7 */ /* 0x0008620008001108 */
[----:B------:R-:W-:Y:S01]  /*1d60*/  USHF.L.U32 UR8, UR20, 0xd, URZ ;  /* 0x0000000d14087899 */ /* 0x000fe200080006ff */
[----:B------:R-:W-:Y:S01]  /*1d70*/  UMOV UR19, 0x10000000 ;  /* 0x1000000000137882 */ /* 0x000fe20000000000 */
[----:B------:R-:W-:-:S02]  /*1d80*/  UMOV UR12, UR36 ;  /* 0x00000024000c7c82 */ /* 0x000fc40008000000 */
[----:B------:R-:W-:Y:S02]  /*1d90*/  ULEA UR32, UR7, UR8, 0x1 ;  /* 0x0000000807207291 */ /* 0x000fe4000f8e08ff */
[----:B------:R-:W-:Y:S02]  /*1da0*/  UIADD3 UR8, UPT, UPT, UR6, 0xe300, UR8 ;  /* 0x0000e30006087890 */ /* 0x000fe4000fffe008 */
[----:B------:R-:W-:Y:S01]  /*1db0*/  UIADD3 UR32, UPT, UPT, UR6, 0x4300, UR32 ;  /* 0x0000430006207890 */ /* 0x000fe2000fffe020 */
[----:B------:R-:W-:Y:S01]  /*1dc0*/  UMOV UR9, UR33 ;  /* 0x0000002100097c82 */ /* 0x000fe20008000000 */
[----:B------:R-:W-:Y:S01]  /*1dd0*/  UMOV UR28, UR21 ;  /* 0x00000015001c7c82 */ /* 0x000fe20008000000 */
[----:B------:R-:W-:-:S06]  /*1de0*/  UMOV UR20, UR26 ;  /* 0x0000001a00147c82 */ /* 0x000fcc0008000000 */
[----:B------:R2:W-:Y:S01]  /*1df0*/  UTMALDG.3D.MULTICAST.2CTA [UR32], [UR38], UR17, desc[UR18] ;  /* 0x00001220260073b4 */ /* 0x0005e20008211811 */
[----:B------:R3:W-:Y:S01]  /*1e00*/  UTMALDG.3D.2CTA [UR8], [UR30], desc[UR18] ;  /* 0x000012081e0075b4 */ /* 0x0007e20008211000 */
[----:B--2---:R-:W-:Y:S02]  /*1e10*/  UIADD3 UR35, UPT, UPT, UR35, 0x40, URZ ;  /* 0x0000004023237890 */ /* 0x004fe4000fffe0ff */
[----:B---3--:R-:W-:Y:S01]  /*1e20*/  UIADD3 UR10, UPT, UPT, UR10, 0x40, URZ ;  /* 0x000000400a0a7890 */ /* 0x008fe2000fffe0ff */
[----:B----4-:R-:W-:Y:S11]  /*1e30*/  BRA.U UP2, `(.L_x_31) ;  /* 0xfffffffd02487547 */ /* 0x010ff6000b83ffff */
.L_x_25:
[----:B------:R-:W-:Y:S01]  /*1e40*/  ULEA UR8, UR26, UR6, 0x3 ;  /* 0x000000061a087291 */ /* 0x000fe2000f8e18ff */
[----:B-1----:R-:W-:Y:S01]  /*1e50*/  SHF.L.U32 R2, R15, 0x1f, RZ ;  /* 0x0000001f0f027819 */ /* 0x002fe200000006ff */
[----:B------:R-:W-:Y:S01]  /*1e60*/  @!P1 SYNCS.ARRIVE.TRANS64.A1T0 RZ, [UR6+0x98], RZ ;  /* 0x000098ffffff99a7 */ /* 0x000fe20008100006 */
[----:B------:R-:W-:-:S06]  /*1e70*/  UISETP.GT.AND UP0, UPT, UR15, UR14, UPT ;  /* 0x0000000e0f00728c */ /* 0x000fcc000bf04270 */
[----:B--2---:R1:W2:Y:S03]  /*1e80*/  SYNCS.PHASECHK.TRANS64.TRYWAIT P0, [UR8+0x28], R2 ;  /* 0x00002802ff0075a7 */ /* 0x0042a60008001108 */
[----:B------:R-:W-:Y:S05]  /*1e90*/  BRA.U !UP0, `(.L_x_32) ;  /* 0x0000000108c47547 */ /* 0x000fea000b800000 */
[----:B------:R-:W-:Y:S01]  /*1ea0*/  UIADD3 UR29, UPT, UPT, UR27, UR28, URZ ;  /* 0x0000001c1b1d7290 */ /* 0x000fe2000fffe0ff */
[----:B------:R-:W-:-:S11]  /*1eb0*/  UMOV UR31, UR26 ;  /* 0x0000001a001f7c82 */ /* 0x000fd60008000000 */
.L_x_38:
[----:B------:R-:W-:Y:S01]  /*1ec0*/  ULEA UR17, UR31, UR6, 0x3 ;  /* 0x000000061f117291 */ /* 0x000fe2000f8e18ff */
[----:B--2---:R-:W-:Y:S01]  /*1ed0*/  @P5 MOV R3, 0x8000 ;  /* 0x0000800000035802 */ /* 0x004fe20000000f00 */
[----:B-12---:R-:W-:Y:S10]  /*1ee0*/  @P0 BRA `(.L_x_33) ;  /* 0x00000000000c0947 */ /* 0x006ff40003800000 */
[----:B------:R-:W-:-:S04]  /*1ef0*/  SHF.L.U32 R5, R15, 0x1f, RZ ;  /* 0x0000001f0f057819 */ /* 0x000fc800000006ff */
[----:B------:R-:W2:Y:S02]  /*1f00*/  SYNCS.PHASECHK.TRANS64.TRYWAIT P0, [UR17+0x28], R5 ;  /* 0x00002805ff0075a7 */ /* 0x000ea40008001111 */
[----:B--2---:R-:W-:Y:S05]  /*1f10*/  @!P0 BRA `(.L_x_34) ;  /* 0x0000006800f88947 */ /* 0x004fea0003800000 */
.L_x_33:
[----:B------:R2:W-:Y:S01]  /*1f20*/  @P5 SYNCS.ARRIVE.TRANS64 RZ, [UR17], R3 ;  /* 0x00000003ffff59a7 */ /* 0x0005e20008000011 */
[----:B------:R-:W-:-:S04]  /*1f30*/  ULOP3.LUT UR8, UR25, 0x2, URZ, 0xfc, !UPT ;  /* 0x0000000219087892 */ /* 0x000fc8000f8efcff */
[----:B------:R-:W-:-:S09]  /*1f40*/  UISETP.NE.AND UP0, UPT, UR8, 0x2, UPT ;  /* 0x000000020800788c */ /* 0x000fd2000bf05270 */
[----:B------:R-:W-:Y:S05]  /*1f50*/  BRA.U UP0, `(.L_x_35) ;  /* 0x0000000100047547 */ /* 0x000fea000b800000 */
[----:B------:R-:W-:Y:S05]  /*1f60*/  BPT.TRAP 0x1 ;  /* 0x000000040000795c */ /* 0x000fea0000300000 */
.L_x_35:
[----:B------:R-:W-:Y:S04]  /*1f70*/  BSSY.RECONVERGENT B0, `(.L_x_36) ;  /* 0x0000003000007945 */ /* 0x000fe80003800200 */
[----:B------:R-:W-:Y:S05]  /*1f80*/  @!P4 BRA `(.L_x_37) ;  /* 0x000000000004c947 */ /* 0x000fea0003800000 */
[----:B------:R-:W-:Y:S05]  /*1f90*/  BPT.TRAP 0x1 ;  /* 0x000000040000795c */ /* 0x000fea0000300000 */
.L_x_37:
[----:B------:R-:W-:Y:S05]  /*1fa0*/  BSYNC.RECONVERGENT B0 ;  /* 0x0000000000007941 */ /* 0x000fea0003800200 */
.L_x_36:
[----:B------:R-:W-:Y:S02]  /*1fb0*/  UIADD3 UR26, UPT, UPT, UR31, 0x1, URZ ;  /* 0x000000011f1a7890 */ /* 0x000fe4000fffe0ff */
[----:B------:R-:W-:Y:S02]  /*1fc0*/  UIADD3 UR40, UP1, UPT, UR22, 0x80, URZ ;  /* 0x0000008016287890 */ /* 0x000fe4000ff3e0ff */
[----:B------:R-:W-:Y:S02]  /*1fd0*/  UISETP.NE.AND UP0, UPT, UR26, 0x5, UPT ;  /* 0x000000051a00788c */ /* 0x000fe4000bf05270 */
[----:B------:R-:W-:Y:S02]  /*1fe0*/  USHF.L.U32 UR10, UR28, 0x6, URZ ;  /* 0x000000061c0a7899 */ /* 0x000fe400080006ff */
[----:B------:R-:W-:Y:S02]  /*1ff0*/  USEL UR9, URZ, 0x1, UP0 ;  /* 0x00000001ff097887 */ /* 0x000fe40008000000 */
[----:B------:R-:W-:-:S02]  /*2000*/  USEL UR26, UR26, URZ, UP0 ;  /* 0x000000ff1a1a7287 */ /* 0x000fc40008000000 */
[----:B------:R-:W-:Y:S02]  /*2010*/  UIADD3 UR38, UP0, UPT, UR22, 0x180, URZ ;  /* 0x0000018016267890 */ /* 0x000fe4000ff1e0ff */
[----:B------:R-:W-:Y:S01]  /*2020*/  ULEA UR8, UR26, UR6, 0x3 ;  /* 0x000000061a087291 */ /* 0x000fe2000f8e18ff */
[----:B------:R-:W-:Y:S01]  /*2030*/  LOP3.LUT R15, R15, UR9, RZ, 0x3c, !PT ;  /* 0x000000090f0f7c12 */ /* 0x000fe2000f8e3cff */
[----:B------:R-:W-:Y:S02]  /*2040*/  ULOP3.LUT UR17, UR17, 0xfefffff8, URZ, 0xc0, !UPT ;  /* 0xfefffff811117892 */ /* 0x000fe4000f8ec0ff */
[----:B------:R-:W-:Y:S01]  /*2050*/  UIADD3 UR19, UPT, UPT, UR5, UR10, URZ ;  /* 0x0000000a05137290 */ /* 0x000fe2000fffe0ff */
[----:B-1----:R-:W-:Y:S01]  /*2060*/  SHF.L.U32 R2, R15, 0x1f, RZ ;  /* 0x0000001f0f027819 */ /* 0x002fe200000006ff */
[----:B------:R-:W-:Y:S02]  /*2070*/  UIADD3.X UR41, UPT, UPT, URZ, UR23, URZ, UP1, !UPT ;  /* 0x00000017ff297290 */ /* 0x000fe40008ffe4ff */
[----:B------:R-:W-:Y:S01]  /*2080*/  UPRMT UR30, URZ, 0x5410, UR4 ;  /* 0x00005410ff1e7896 */ /* 0x000fe20008000004 */
[----:B------:R4:W1:Y:S01]  /*2090*/  SYNCS.PHASECHK.TRANS64.TRYWAIT P0, [UR8+0x28], R2 ;  /* 0x00002802ff0075a7 */ /* 0x0008620008001108 */
[----:B------:R-:W-:-:S02]  /*20a0*/  USHF.L.U32 UR8, UR31, 0xd, URZ ;  /* 0x0000000d1f087899 */ /* 0x000fc400080006ff */
[----:B------:R-:W-:Y:S02]  /*20b0*/  UIADD3.X UR39, UPT, UPT, URZ, UR23, URZ, UP0, !UPT ;  /* 0x00000017ff277290 */ /* 0x000fe400087fe4ff */
[----:B------:R-:W-:Y:S02]  /*20c0*/  ULEA UR16, UR7, UR8, 0x1 ;  /* 0x0000000807107291 */ /* 0x000fe4000f8e08ff */
[----:B------:R-:W-:Y:S02]  /*20d0*/  UIADD3 UR8, UPT, UPT, UR6, 0xe300, UR8 ;  /* 0x0000e30006087890 */ /* 0x000fe4000fffe008 */
[----:B------:R-:W-:Y:S01]  /*20e0*/  UIADD3 UR16, UPT, UPT, UR6, 0x4300, UR16 ;  /* 0x0000430006107890 */ /* 0x000fe2000fffe010 */
[----:B------:R-:W-:Y:S01]  /*20f0*/  UMOV UR32, 0x0 ;  /* 0x0000000000207882 */ /* 0x000fe20000000000 */
[----:B------:R-:W-:Y:S01]  /*2100*/  UMOV UR33, 0x10000000 ;  /* 0x1000000000217882 */ /* 0x000fe20000000000 */
[----:B------:R-:W-:Y:S01]  /*2110*/  UMOV UR18, UR34 ;  /* 0x0000002200127c82 */ /* 0x000fe20008000000 */
[----:B------:R-:W-:Y:S01]  /*2120*/  UMOV UR20, UR36 ;  /* 0x0000002400147c82 */ /* 0x000fe20008000000 */
[----:B------:R-:W-:Y:S01]  /*2130*/  UMOV UR12, UR36 ;  /* 0x00000024000c7c82 */ /* 0x000fe20008000000 */
[----:B------:R-:W-:Y:S01]  /*2140*/  UMOV UR9, UR17 ;  /* 0x0000001100097c82 */ /* 0x000fe20008000000 */
[----:B------:R-:W-:-:S02]  /*2150*/  UIADD3 UR28, UPT, UPT, UR28, 0x1, URZ ;  /* 0x000000011c1c7890 */ /* 0x000fc4000fffe0ff */
[----:B------:R4:W-:Y:S01]  /*2160*/  UTMALDG.3D.MULTICAST.2CTA [UR16], [UR40], UR30, desc[UR32] ;  /* 0x00002010280073b4 */ /* 0x0009e2000821181e */
[----:B------:R-:W-:Y:S01]  /*2170*/  UMOV UR31, UR26 ;  /* 0x0000001a001f7c82 */ /* 0x000fe20008000000 */
[----:B------:R-:W-:Y:S01]  /*2180*/  UISETP.NE.AND UP0, UPT, UR28, UR29, UPT ;  /* 0x0000001d1c00728c */ /* 0x000fe2000bf05270 */
[----:B------:R4:W-:Y:S08]  /*2190*/  UTMALDG.3D.2CTA [UR8], [UR38], desc[UR32] ;  /* 0x00002008260075b4 */ /* 0x0009f00008211000 */
[----:B----4-:R-:W-:Y:S05]  /*21a0*/  BRA.U UP0, `(.L_x_38) ;  /* 0xfffffffd00447547 */ /* 0x010fea000b83ffff */
.L_x_32:
[----:B-1----:R-:W-:Y:S01]  /*21b0*/  LEA R2, R14, UR6, 0x3 ;  /* 0x000000060e027c11 */ /* 0x002fe2000f8e18ff */
[----:B------:R-:W-:Y:S01]  /*21c0*/  NOP ;  /* 0x0000000000007918 */ /* 0x000fe20000000000 */
[----:B--2---:R-:W-:Y:S02]  /*21d0*/  SHF.L.U32 R3, R12, 0x1f, RZ ;  /* 0x0000001f0c037819 */ /* 0x004fe400000006ff */
[----:B------:R-:W-:Y:S02]  /*21e0*/  LEA R4, R14, UR6, 0x4 ;  /* 0x000000060e047c11 */ /* 0x000fe4000f8e20ff */
[----:B------:R-:W1:Y:S02]  /*21f0*/  SYNCS.PHASECHK.TRANS64.TRYWAIT P0, [R2+URZ+0xa0], R3 ;  /* 0x0000a003020075a7 */ /* 0x000e6400080011ff */
[----:B-1----:R-:W-:Y:S05]  /*2200*/  @!P0 BRA `(.L_x_39) ;  /* 0x0000006800548947 */ /* 0x002fea0003800000 */
.L_x_153:
[----:B------:R-:W2:Y:S01]  /*2210*/  LDS.128 R4, [R4+0x130] ;  /* 0x0001300004047984 */ /* 0x000ea20000000c00 */
[----:B------:R-:W-:Y:S01]  /*2220*/  ISETP.GE.AND P0, PT, R26, 0x1, PT ;  /* 0x000000011a00780c */ /* 0x000fe20003f06270 */
[----:B-1----:R-:W-:Y:S01]  /*2230*/  VIADD R2, R2, 0xb0 ;  /* 0x000000b002027836 */ /* 0x002fe20000000000 */
[----:B------:R-:W-:Y:S01]  /*2240*/  @!PT LDS RZ, [RZ] ;  /* 0x00000000fffff984 */ /* 0x000fe20000000800 */
[----:B------:R-:W-:Y:S01]  /*2250*/  @!PT LDS RZ, [RZ] ;  /* 0x00000000fffff984 */ /* 0x000fe20000000800 */
[----:B------:R-:W-:Y:S01]  /*2260*/  @!PT LDS RZ, [RZ] ;  /* 0x00000000fffff984 */ /* 0x000fe20000000800 */
[----:B------:R-:W-:Y:S01]  /*2270*/  @!PT LDS RZ, [RZ] ;  /* 0x00000000fffff984 */ /* 0x000fe20000000800 */
[----:B------:R1:W-:Y:S06]  /*2280*/  MEMBAR.ALL.CTA ;  /* 0x0000000000007992 */ /* 0x0003ec0000008000 */
[----:B-1----:R-:W1:Y:S01]  /*2290*/  FENCE.VIEW.ASYNC.S ;  /* 0x00000000000073c6 */ /* 0x002e620000000000 */
[----:B------:R-:W-:-:S04]  /*22a0*/  PRMT R2, RZ, 0x654, R2 ;  /* 0x00000654ff027816 */ /* 0x000fc80000000002 */
[----:B-1----:R1:W-:Y:S01]  /*22b0*/  SYNCS.ARRIVE.TRANS64.RED.A1T0 RZ, [R2+URZ], RZ ;  /* 0x000000ff02ff79a7 */ /* 0x0023e200081004ff */
[----:B--2---:R-:W-:-:S13]  /*22c0*/  LOP3.LUT P2, RZ, R6, 0x1, RZ, 0xc0, !PT ;  /* 0x0000000106ff7812 */ /* 0x004fda000784c0ff */
[----:B------:R-:W-:Y:S01]  /*22d0*/  @P2 SHF.R.U32.HI R3, RZ, 0x10, R5 ;  /* 0x00000010ff032819 */ /* 0x000fe20000011605 */
[----:B------:R-:W-:Y:S01]  /*22e0*/  VOTEU.ANY UP0, P2 ;  /* 0x0000000000ff7886 */ /* 0x000fe20001000100 */
[----:B------:R-:W-:Y:S02]  /*22f0*/  @P2 MOV R13, R4 ;  /* 0x00000004000d2202 */ /* 0x000fe40000000f00 */
[----:B------:R-:W-:Y:S02]  /*2300*/  @P2 R2UR.BROADCAST UR8, R3 ;  /* 0x00000000030822ca */ /* 0x000fe400008e0000 */
[----:B------:R-:W-:-:S11]  /*2310*/  @P2 LOP3.LUT R11, R5, 0xffff, RZ, 0xc0, !PT ;  /* 0x0000ffff050b2812 */ /* 0x000fd600078ec0ff */
[----:B------:R-:W-:Y:S01]  /*2320*/  @UP0 UMOV UR36, UR8 ;  /* 0x0000000800240c82 */ /* 0x000fe20008000000 */
[----:B-1----:R-:W-:Y:S05]  /*2330*/  @!P0 BRA `(.L_x_40) ;  /* 0x0000000000b88947 */ /* 0x002fea0003800000 */
[----:B------:R-:W3:Y:S01]  /*2340*/  LDC.64 R4, c[0x0][0xb18] ;  /* 0x0002c600ff047b82 */ /* 0x000ee20000000a00 */
[----:B------:R-:W-:-:S07]  /*2350*/  ISETP.NE.AND P3, PT, R26, 0x1, PT ;  /* 0x000000011a00780c */ /* 0x000fce0003f65270 */
[----:B------:R-:W1:Y:S08]  /*2360*/  LDC.64 R6, c[0x0][0xb10] ;  /* 0x0002c400ff067b82 */ /* 0x000e700000000a00 */
[----:B------:R-:W2:Y:S08]  /*2370*/  LDC R17, c[0x0][0xb20] ;  /* 0x0002c800ff117b82 */ /* 0x000eb00000000800 */
[----:B------:R-:W4:Y:S01]  /*2380*/  LDC R18, c[0x0][0xb0c] ;  /* 0x0002c300ff127b82 */ /* 0x000f220000000800 */
[----:B---3--:R-:W-:Y:S01]  /*2390*/  IMAD.HI.U32 R22, R0, R5, RZ ;  /* 0x0000000500167227 */ /* 0x008fe200078e00ff */
[----:B------:R-:W-:-:S06]  /*23a0*/  ISETP.NE.AND P0, PT, R4, 0x1, PT ;  /* 0x000000010400780c */ /* 0x000fcc0003f05270 */
[----:B------:R-:W3:Y:S01]  /*23b0*/  LDC.64 R2, c[0x0][0xb28] ;  /* 0x0002ca00ff027b82 */ /* 0x000ee20000000a00 */
[----:B-1----:R-:W-:-:S04]  /*23c0*/  IMAD.HI.U32 R20, R9, R6, RZ ;  /* 0x0000000609147227 */ /* 0x002fc800078e00ff */
[----:B------:R-:W-:Y:S01]  /*23d0*/  IMAD.HI.U32 R24, R13, R6, RZ ;  /* 0x000000060d187227 */ /* 0x000fe200078e00ff */
[----:B------:R-:W-:Y:S02]  /*23e0*/  SHF.R.U32.HI R20, RZ, R7, R20 ;  /* 0x00000007ff147219 */ /* 0x000fe40000011614 */
[----:B--2---:R-:W-:Y:S01]  /*23f0*/  SHF.R.U32.HI R19, RZ, R17, R22 ;  /* 0x00000011ff137219 */ /* 0x004fe20000011616 */
[----:B------:R-:W-:Y:S01]  /*2400*/  IMAD.HI.U32 R22, R11, R5, RZ ;  /* 0x000000050b167227 */ /* 0x000fe200078e00ff */
[----:B------:R-:W-:Y:S02]  /*2410*/  SHF.R.U32.HI R24, RZ, R7, R24 ;  /* 0x00000007ff187219 */ /* 0x000fe40000011618 */
[----:B------:R-:W-:Y:S02]  /*2420*/  SEL R19, R0, R19, !P0 ;  /* 0x0000001300137207 */ /* 0x000fe40004000000 */
[----:B------:R-:W-:Y:S02]  /*2430*/  SHF.R.U32.HI R22, RZ, R17, R22 ;  /* 0x00000011ff167219 */ /* 0x000fe40000011616 */
[----:B----4-:R-:W-:-:S02]  /*2440*/  ISETP.NE.AND P1, PT, R18, 0x1, PT ;  /* 0x000000011200780c */ /* 0x010fc40003f25270 */
[----:B------:R-:W-:Y:S02]  /*2450*/  SEL R5, R11, R22, !P0 ;  /* 0x000000160b057207 */ /* 0x000fe40004000000 */
[----:B------:R-:W-:Y:S02]  /*2460*/  SEL R21, R9, R20, !P1 ;  /* 0x0000001409157207 */ /* 0x000fe40004800000 */
[----:B------:R-:W-:Y:S01]  /*2470*/  SEL R7, R13, R24, !P1 ;  /* 0x000000180d077207 */ /* 0x000fe20004800000 */
[----:B---3--:R-:W-:Y:S01]  /*2480*/  IMAD.HI.U32 R20, R19, R2, RZ ;  /* 0x0000000213147227 */ /* 0x008fe200078e00ff */
[----:B------:R-:W-:-:S03]  /*2490*/  IADD3 R17, PT, PT, -R5, RZ, RZ ;  /* 0x000000ff05117210 */ /* 0x000fc60007ffe1ff */
        /* <DEDUP_REMOVED lines=11> */
[----:B------:R-:W-:-:S04]  /*2550*/  @!P0 IMAD.HI.U32 R20, R7, R2, RZ ;  /* 0x0000000207148227 */ /* 0x000fc800078e00ff */
[----:B------:R-:W-:Y:S01]  /*2560*/  IMAD.MOV R2, RZ, RZ, -R6 ;  /* 0x000000ffff027224 */ /* 0x000fe200078e0a06 */
[----:B------:R-:W-:-:S03]  /*2570*/  @!P0 SHF.R.U32.HI R20, RZ, R3, R20 ;  /* 0x00000003ff148219 */ /* 0x000fc60000011614 */
[----:B------:R-:W-:Y:S01]  /*2580*/  IMAD R2, R26, R2, R5 ;  /* 0x000000021a027224 */ /* 0x000fe200078e0205 */
        /* <DEDUP_REMOVED lines=9> */
.L_x_40:
[----:B------:R-:W1:Y:S02]  /*2620*/  LDCU UR8, c[0x0][0xb30] ;  /* 0x00016600ff0877ac */ /* 0x000e640008000800 */
[----:B-1----:R-:W-:-:S09]  /*2630*/  UISETP.NE.AND UP0, UPT, UR8, 0x1, UPT ;  /* 0x000000010800788c */ /* 0x002fd2000bf05270 */
[----:B------:R-:W-:Y:S05]  /*2640*/  BRA.U UP0, `(.L_x_41) ;  /* 0x0000000100407547 */ /* 0x000fea000b800000 */
[----:B------:R-:W1:Y:S08]  /*2650*/  LDC.64 R4, c[0x0][0xb10] ;  /* 0x0002c400ff047b82 */ /* 0x000e700000000a00 */
[----:B------:R-:W2:Y:S08]  /*2660*/  LDC.64 R2, c[0x0][0xb18] ;  /* 0x0002c600ff027b82 */ /* 0x000eb00000000a00 */
[----:B------:R-:W4:Y:S08]  /*2670*/  LDC R6, c[0x0][0xb20] ;  /* 0x0002c800ff067b82 */ /* 0x000f300000000800 */
[----:B------:R-:W3:Y:S01]  /*2680*/  LDC R18, c[0x0][0xb0c] ;  /* 0x0002c300ff127b82 */ /* 0x000ee20000000800 */
[----:B-1----:R-:W-:-:S05]  /*2690*/  IMAD.HI.U32 R4, R13, R4, RZ ;  /* 0x000000040d047227 */ /* 0x002fca00078e00ff */
[----:B------:R-:W-:Y:S01]  /*26a0*/  SHF.R.U32.HI R4, RZ, R5, R4 ;  /* 0x00000005ff047219 */ /* 0x000fe20000011604 */
[----:B--2---:R-:W-:Y:S01]  /*26b0*/  IMAD.HI.U32 R3, R11, R3, RZ ;  /* 0x000000030b037227 */ /* 0x004fe200078e00ff */
[----:B------:R-:W-:-:S04]  /*26c0*/  ISETP.NE.AND P0, PT, R2, 0x1, PT ;  /* 0x000000010200780c */ /* 0x000fc80003f05270 */
[----:B----4-:R-:W-:-:S04]  /*26d0*/  SHF.R.U32.HI R6, RZ, R6, R3 ;  /* 0x00000006ff067219 */ /* 0x010fc80000011603 */
[----:B------:R-:W-:Y:S02]  /*26e0*/  SEL R3, R11, R6, !P0 ;  /* 0x000000060b037207 */ /* 0x000fe40004000000 */
[----:B---3--:R-:W-:-:S04]  /*26f0*/  ISETP.NE.AND P1, PT, R18, 0x1, PT ;  /* 0x000000011200780c */ /* 0x008fc80003f25270 */
[----:B------:R-:W-:-:S05]  /*2700*/  SEL R4, R13, R4, !P1 ;  /* 0x000000040d047207 */ /* 0x000fca0004800000 */
[----:B------:R-:W-:Y:S02]  /*2710*/  IMAD.IADD R5, R3, 0x1, -R4 ;  /* 0x0000000103057824 */ /* 0x000fe400078e0a04 */
[----:B------:R-:W-:Y:S02]  /*2720*/  IMAD.IADD R3, R4, 0x1, -R3 ;  /* 0x0000000104037824 */ /* 0x000fe400078e0a03 */
[----:B------:R-:W-:Y:S02]  /*2730*/  IMAD R13, R5, R18, R13 ;  /* 0x00000012050d7224 */ /* 0x000fe400078e020d */
[----:B------:R-:W-:-:S07]  /*2740*/  IMAD R11, R3, R2, R11 ;  /* 0x00000002030b7224 */ /* 0x000fce00078e020b */
.L_x_41:
[----:B------:R-:W-:Y:S01]  /*2750*/  VIADD R14, R14, 0x1 ;  /* 0x000000010e0e7836 */ /* 0x000fe20000000000 */
[----:B------:R-:W-:Y:S01]  /*2760*/  PLOP3.LUT P1, PT, PT, PT, PT, 0x80, 0x8 ;  /* 0x000000000008781c */ /* 0x000fe20003f2f070 */
[----:B------:R-:W-:Y:S02]  /*2770*/  IMAD.IADD R21, R13, 0x1, R64 ;  /* 0x000000010d157824 */ /* 0x000fe400078e0240 */
[----:B------:R-:W-:Y:S01]  /*2780*/  IMAD.IADD R20, R11, 0x1, R62 ;  /* 0x000000010b147824 */ /* 0x000fe200078e023e */
[----:B------:R-:W-:-:S04]  /*2790*/  ISETP.NE.AND P0, PT, R14, 0x2, PT ;  /* 0x000000020e00780c */ /* 0x000fc80003f05270 */
[----:B------:R-:W-:Y:S02]  /*27a0*/  SEL R3, RZ, 0x1, P0 ;  /* 0x00000001ff037807 */ /* 0x000fe40000000000 */
[----:B------:R-:W-:Y:S02]  /*27b0*/  SEL R14, R14, RZ, P0 ;  /* 0x000000ff0e0e7207 */ /* 0x000fe40000000000 */
[----:B------:R-:W-:Y:S01]  /*27c0*/  LOP3.LUT R12, R12, R3, RZ, 0x3c, !PT ;  /* 0x000000030c0c7212 */ /* 0x000fe200078e3cff */
[----:B------:R-:W-:Y:S06]  /*27d0*/  @P2 BRA `(.L_x_42) ;  /* 0xfffffff000502947 */ /* 0x000fec000383ffff */
[----:B------:R-:W-:Y:S01]  /*27e0*/  UIADD3 UR6, UPT, UPT, UR6, 0x28, URZ ;  /* 0x0000002806067890 */ /* 0x000fe2000fffe0ff */
[----:B------:R-:W-:-:S03]  /*27f0*/  SHF.L.U32 R3, R15, 0x1f, RZ ;  /* 0x0000001f0f037819 */ /* 0x000fc600000006ff */
[----:B------:R-:W-:-:S09]  /*2800*/  ULEA UR4, UR26, UR6, 0x3 ;  /* 0x000000061a047291 */ /* 0x000fd2000f8e18ff */
[----:B------:R-:W1:Y:S02]  /*2810*/  SYNCS.PHASECHK.TRANS64.TRYWAIT P0, [UR4], R3 ;  /* 0x00000003ff0075a7 */ /* 0x000e640008001104 */
[----:B-1----:R-:W-:Y:S05]  /*2820*/  @!P0 BRA `(.L_x_43) ;  /* 0x0000006000e08947 */ /* 0x002fea0003800000 */
.L_x_155:
[----:B------:R-:W-:-:S04]  /*2830*/  UIADD3 UR5, UPT, UPT, UR26, 0x1, URZ ;  /* 0x000000011a057890 */ /* 0x000fc8000fffe0ff */
[----:B------:R-:W-:-:S04]  /*2840*/  UISETP.NE.AND UP0, UPT, UR5, 0x5, UPT ;  /* 0x000000050500788c */ /* 0x000fc8000bf05270 */
[----:B------:R-:W-:Y:S02]  /*2850*/  USEL UR7, URZ, 0x1, UP0 ;  /* 0x00000001ff077887 */ /* 0x000fe40008000000 */
[----:B------:R-:W-:-:S04]  /*2860*/  USEL UR5, UR5, URZ, UP0 ;  /* 0x000000ff05057287 */ /* 0x000fc80008000000 */
[----:B------:R-:W-:Y:S01]  /*2870*/  ULEA UR4, UR5, UR6, 0x3 ;  /* 0x0000000605047291 */ /* 0x000fe2000f8e18ff */
[----:B------:R-:W-:-:S04]  /*2880*/  LOP3.LUT R2, R15, UR7, RZ, 0x3c, !PT ;  /* 0x000000070f027c12 */ /* 0x000fc8000f8e3cff */
[----:B-1----:R-:W-:-:S04]  /*2890*/  SHF.L.U32 R3, R2, 0x1f, RZ ;  /* 0x0000001f02037819 */ /* 0x002fc800000006ff */
[----:B------:R-:W1:Y:S02]  /*28a0*/  SYNCS.PHASECHK.TRANS64.TRYWAIT P0, [UR4], R3 ;  /* 0x00000003ff0075a7 */ /* 0x000e640008001104 */
[----:B-1----:R-:W-:Y:S05]  /*28b0*/  @!P0 BRA `(.L_x_44) ;  /* 0x0000006000d48947 */ /* 0x002fea0003800000 */
.L_x_157:
        /* <DEDUP_REMOVED lines=9> */
.L_x_159:
        /* <DEDUP_REMOVED lines=9> */
.L_x_161:
[----:B------:R-:W-:-:S04]  /*29e0*/  UIADD3 UR5, UPT, UPT, UR5, 0x1, URZ ;  /* 0x0000000105057890 */ /* 0x000fc8000fffe0ff */
[----:B------:R-:W-:-:S04]  /*29f0*/  UISETP.NE.AND UP0, UPT, UR5, 0x5, UPT ;  /* 0x000000050500788c */ /* 0x000fc8000bf05270 */
[----:B------:R-:W-:Y:S02]  /*2a00*/  USEL UR4, URZ, 0x1, UP0 ;  /* 0x00000001ff047887 */ /* 0x000fe40008000000 */
[----:B------:R-:W-:-:S04]  /*2a10*/  USEL UR5, UR5, URZ, UP0 ;  /* 0x000000ff05057287 */ /* 0x000fc80008000000 */
[----:B------:R-:W-:Y:S01]  /*2a20*/  ULEA UR5, UR5, UR6, 0x3 ;  /* 0x0000000605057291 */ /* 0x000fe2000f8e18ff */
[----:B-1----:R-:W-:-:S04]  /*2a30*/  LOP3.LUT R3, R2, UR4, RZ, 0x3c, !PT ;  /* 0x0000000402037c12 */ /* 0x002fc8000f8e3cff */
[----:B------:R-:W-:Y:S01]  /*2a40*/  SHF.L.U32 R3, R3, 0x1f, RZ ;  /* 0x0000001f03037819 */ /* 0x000fe200000006ff */
[----:B---3--:R-:W-:-:S07]  /*2a50*/  IMAD.U32 R0, RZ, RZ, UR5 ;  /* 0x00000005ff007e24 */ /* 0x008fce000f8e00ff */
.L_x_47:
[----:B-1----:R1:W2:Y:S02]  /*2a60*/  SYNCS.PHASECHK.TRANS64.TRYWAIT P0, [R0+URZ], R3 ;  /* 0x00000003000075a7 */ /* 0x0022a400080011ff */
[----:B--2---:R-:W-:Y:S05]  /*2a70*/  @!P0 NANOSLEEP.SYNCS 0x989680 ;  /* 0x009896800000895d */ /* 0x004fea0003900000 */
[----:B------:R-:W2:Y:S02]  /*2a80*/  @!P0 SYNCS.PHASECHK.TRANS64 P0, [R0+URZ], R3 ;  /* 0x00000003000085a7 */ /* 0x000ea400080010ff */
[----:B--2---:R-:W-:Y:S05]  /*2a90*/  @P0 EXIT ;  /* 0x000000000000094d */ /* 0x004fea0003800000 */
[----:B------:R-:W-:Y:S05]  /*2aa0*/  BRA `(.L_x_47) ;  /* 0xfffffffc00ec7947 */ /* 0x000fea000383ffff */
.L_x_22:
[----:B------:R-:W-:-:S04]  /*2ab0*/  UISETP.NE.AND UP0, UPT, UR37, URZ, UPT ;  /* 0x000000ff2500728c */ /* 0x000fc8000bf05270 */
[----:B------:R-:W-:-:S09]  /*2ac0*/  UISETP.NE.OR UP0, UPT, UR10, 0x1, UP0 ;  /* 0x000000010a00788c */ /* 0x000fd20008705670 */
[----:B------:R-:W-:Y:S05]  /*2ad0*/  BRA.U UP0, `(.L_x_48) ;  /* 0x00000005004c7547 */ /* 0x000fea000b800000 */
[----:B------:R-:W-:Y:S01]  /*2ae0*/  HFMA2 R11, -RZ, RZ, 0, 0 ;  /* 0x00000000ff0b7431 */ /* 0x000fe200000001ff */
[----:B------:R-:W-:Y:S01]  /*2af0*/  ISETP.GE.U32.AND P2, PT, R10, 0x8, PT ;  /* 0x000000080a00780c */ /* 0x000fe20003f46070 */
[----:B------:R-:W-:Y:S01]  /*2b00*/  IMAD.MOV.U32 R12, RZ, RZ, 0x1 ;  /* 0x00000001ff0c7424 */ /* 0x000fe200078e00ff */
[----:B------:R-:W-:Y:S01]  /*2b10*/  CS2R R8, SRZ ;  /* 0x0000000000087805 */ /* 0x000fe2000001ff00 */
[----:B------:R-:W-:Y:S01]  /*2b20*/  IMAD.MOV.U32 R3, RZ, RZ, RZ ;  /* 0x000000ffff037224 */ /* 0x000fe200078e00ff */
[----:B------:R-:W-:Y:S01]  /*2b30*/  UMOV UR4, 0x400 ;  /* 0x0000040000047882 */ /* 0x000fe20000000000 */
[----:B------:R-:W-:Y:S01]  /*2b40*/  UMOV UR6, URZ ;  /* 0x000000ff00067c82 */ /* 0x000fe20008000000 */
[----:B------:R-:W-:-:S12]  /*2b50*/  ULEA UR37, UR37, UR4, 0x18 ;  /* 0x0000000425257291 */ /* 0x000fd8000f8ec0ff */
.L_x_52:
[----:B------:R-:W-:Y:S02]  /*2b60*/  LEA R0, R3, UR37, 0x3 ;  /* 0x0000002503007c11 */ /* 0x000fe4000f8e18ff */
[----:B------:R-:W-:-:S03]  /*2b70*/  SHF.L.U32 R5, R8, 0x1f, RZ ;  /* 0x0000001f08057819 */ /* 0x000fc600000006ff */
[----:B------:R-:W-:Y:S01]  /*2b80*/  VIADD R4, R0, 0x110 ;  /* 0x0000011000047836 */ /* 0x000fe20000000000 */
[----:B------:R-:W1:Y:S02]  /*2b90*/  SYNCS.PHASECHK.TRANS64.TRYWAIT P0, [R0+URZ+0x100], R5 ;  /* 0x00010005000075a7 */ /* 0x000e6400080011ff */
[----:B-1----:R-:W-:Y:S05]  /*2ba0*/  @!P0 BRA `(.L_x_49) ;  /* 0x0000006000608947 */ /* 0x002fea0003800000 */
.L_x_162:
[----:B------:R-:W-:Y:S01]  /*2bb0*/  ULEA UR5, UR6, UR37, 0x3 ;  /* 0x0000002506057291 */ /* 0x000fe2000f8e18ff */
[----:B------:R-:W-:Y:S01]  /*2bc0*/  PRMT R4, RZ, 0x654, R4 ;  /* 0x00000654ff047816 */ /* 0x000fe20000000004 */
[----:B-1----:R-:W-:Y:S01]  /*2bd0*/  @!P2 IMAD.MOV.U32 R5, RZ, RZ, 0x10 ;  /* 0x00000010ff05a424 */ /* 0x002fe200078e00ff */
[----:B------:R-:W-:Y:S01]  /*2be0*/  SHF.L.U32 R7, R12, 0x1f, RZ ;  /* 0x0000001f0c077819 */ /* 0x000fe200000006ff */
[----:B------:R-:W-:Y:S01]  /*2bf0*/  UIADD3 UR4, UPT, UPT, UR5, 0xa0, URZ ;  /* 0x000000a005047890 */ /* 0x000fe2000fffe0ff */
[----:B------:R1:W-:Y:S05]  /*2c00*/  SYNCS.ARRIVE.TRANS64.RED.A1T0 RZ, [R4+URZ], RZ ;  /* 0x000000ff04ff79a7 */ /* 0x0003ea00081004ff */
[----:B------:R-:W-:Y:S01]  /*2c10*/  IMAD.U32 R13, RZ, RZ, UR4 ;  /* 0x00000004ff0d7e24 */ /* 0x000fe2000f8e00ff */
[----:B------:R-:W2:Y:S04]  /*2c20*/  SYNCS.PHASECHK.TRANS64.TRYWAIT P0, [UR5+0xb0], R7 ;  /* 0x0000b007ff0075a7 */ /* 0x000ea80008001105 */
[----:B------:R-:W-:Y:S01]  /*2c30*/  PRMT R13, R10, 0x654, R13 ;  /* 0x000006540a0d7816 */ /* 0x000fe2000000000d */
[----:B-12---:R-:W-:Y:S06]  /*2c40*/  @!P0 BRA `(.L_x_50) ;  /* 0x00000060004c8947 */ /* 0x006fec0003800000 */
.L_x_164:
[----:B------:R-:W-:Y:S01]  /*2c50*/  ULEA UR4, UR6, UR37, 0x4 ;  /* 0x0000002506047291 */ /* 0x000fe2000f8e20ff */
[----:B------:R-:W-:Y:S01]  /*2c60*/  SEL R2, R13, R2, !P2 ;  /* 0x000000020d027207 */ /* 0x000fe20005000000 */
[----:B------:R-:W-:Y:S01]  /*2c70*/  UIADD3 UR5, UPT, UPT, UR5, 0xa0, URZ ;  /* 0x000000a005057890 */ /* 0x000fe2000fffe0ff */
[----:B-1----:R-:W-:Y:S01]  /*2c80*/  LEA R0, R11, UR37, 0x3 ;  /* 0x000000250b007c11 */ /* 0x002fe2000f8e18ff */
[----:B------:R-:W-:Y:S01]  /*2c90*/  UIADD3 UR4, UPT, UPT, UR4, 0x130, URZ ;  /* 0x0000013004047890 */ /* 0x000fe2000fffe0ff */
[----:B------:R1:W-:Y:S01]  /*2ca0*/  @!P2 SYNCS.ARRIVE.TRANS64.RED RZ, [R2+URZ], R5 ;  /* 0x0000000502ffa9a7 */ /* 0x0003e200080004ff */
[----:B------:R-:W-:Y:S01]  /*2cb0*/  UIADD3 UR6, UPT, UPT, UR6, 0x1, URZ ;  /* 0x0000000106067890 */ /* 0x000fe2000fffe0ff */
[----:B------:R-:W-:-:S03]  /*2cc0*/  VIADD R3, R3, 0x1 ;  /* 0x0000000103037836 */ /* 0x000fc60000000000 */
[----:B------:R-:W-:Y:S02]  /*2cd0*/  UISETP.NE.AND UP0, UPT, UR6, 0x2, UPT ;  /* 0x000000020600788c */ /* 0x000fe4000bf05270 */
[----:B------:R-:W-:Y:S01]  /*2ce0*/  ISETP.NE.AND P0, PT, R3, 0x2, PT ;  /* 0x000000020300780c */ /* 0x000fe20003f05270 */
[----:B------:R-:W-:Y:S06]  /*2cf0*/  UGETNEXTWORKID.BROADCAST [UR4], [UR5] ;  /* 0x00000000040073ca */ /* 0x000fec0008000100 */
[----:B------:R-:W-:Y:S02]  /*2d00*/  USEL UR4, URZ, 0x1, UP0 ;  /* 0x00000001ff047887 */ /* 0x000fe40008000000 */
[----:B------:R-:W-:-:S04]  /*2d10*/  USEL UR6, UR6, URZ, UP0 ;  /* 0x000000ff06067287 */ /* 0x000fc80008000000 */
[----:B------:R-:W-:Y:S02]  /*2d20*/  LOP3.LUT R12, R12, UR4, RZ, 0x3c, !PT ;  /* 0x000000040c0c7c12 */ /* 0x000fe4000f8e3cff */
[----:B-1----:R-:W-:-:S04]  /*2d30*/  SHF.L.U32 R5, R9, 0x1f, RZ ;  /* 0x0000001f09057819 */ /* 0x002fc800000006ff */
[----:B------:R-:W1:Y:S02]  /*2d40*/  SYNCS.PHASECHK.TRANS64.TRYWAIT P1, [R0+URZ+0xa0], R5 ;  /* 0x0000a005000075a7 */ /* 0x000e6400080211ff */
[----:B-1----:R-:W-:Y:S05]  /*2d50*/  @!P1 BRA `(.L_x_51) ;  /* 0x0000006000209947 */ /* 0x002fea0003800000 */
.L_x_165:
[----:B------:R-:W-:Y:S01]  /*2d60*/  LEA R4, R11, UR37, 0x4 ;  /* 0x000000250b047c11 */ /* 0x000fe2000f8e20ff */
[----:B-1----:R-:W-:Y:S01]  /*2d70*/  VIADD R0, R0, 0xb0 ;  /* 0x000000b000007836 */ /* 0x002fe20000000000 */
[----:B------:R-:W-:Y:S01]  /*2d80*/  SEL R3, R3, RZ, P0 ;  /* 0x000000ff03037207 */ /* 0x000fe20000000000 */
[----:B------:R-:W-:-:S03]  /*2d90*/  VIADD R11, R11, 0x1 ;  /* 0x000000010b0b7836 */ /* 0x000fc60000000000 */
[----:B------:R-:W1:Y:S01]  /*2da0*/  LDS.128 R4, [R4+0x130] ;  /* 0x0001300004047984 */ /* 0x000e620000000c00 */
[----:B------:R-:W-:Y:S02]  /*2db0*/  PRMT R0, RZ, 0x654, R0 ;  /* 0x00000654ff007816 */ /* 0x000fe40000000000 */
[C---:B------:R-:W-:Y:S01]  /*2dc0*/  ISETP.NE.AND P1, PT, R11.reuse, 0x2, PT ;  /* 0x000000020b00780c */ /* 0x040fe20003f25270 */
[----:B------:R-:W-:Y:S01]  /*2dd0*/  @!PT LDS RZ, [RZ] ;  /* 0x00000000fffff984 */ /* 0x000fe20000000800 */
[----:B------:R-:W-:Y:S01]  /*2de0*/  @!PT LDS RZ, [RZ] ;  /* 0x00000000fffff984 */ /* 0x000fe20000000800 */
[----:B------:R-:W-:Y:S01]  /*2df0*/  @!PT LDS RZ, [RZ] ;  /* 0x00000000fffff984 */ /* 0x000fe20000000800 */
[----:B------:R-:W-:Y:S01]  /*2e00*/  @!PT LDS RZ, [RZ] ;  /* 0x00000000fffff984 */ /* 0x000fe20000000800 */
[----:B------:R2:W-:Y:S06]  /*2e10*/  MEMBAR.ALL.CTA ;  /* 0x0000000000007992 */ /* 0x0005ec0000008000 */
[----:B--2---:R-:W2:Y:S01]  /*2e20*/  FENCE.VIEW.ASYNC.S ;  /* 0x00000000000073c6 */ /* 0x004ea20000000000 */
[----:B------:R-:W-:Y:S01]  /*2e30*/  SEL R11, R11, RZ, P1 ;  /* 0x000000ff0b0b7207 */ /* 0x000fe20000800000 */
[----:B--2---:R2:W-:Y:S01]  /*2e40*/  SYNCS.ARRIVE.TRANS64.RED.A1T0 RZ, [R0+URZ], RZ ;  /* 0x000000ff00ff79a7 */ /* 0x0045e200081004ff */
[----:B-1----:R-:W-:-:S02]  /*2e50*/  LOP3.LUT P3, RZ, R6, 0x1, RZ, 0xc0, !PT ;  /* 0x0000000106ff7812 */ /* 0x002fc4000786c0ff */
[----:B------:R-:W-:-:S04]  /*2e60*/  SEL R5, RZ, 0x1, P0 ;  /* 0x00000001ff057807 */ /* 0x000fc80000000000 */
[----:B------:R-:W-:Y:S02]  /*2e70*/  LOP3.LUT R8, R8, R5, RZ, 0x3c, !PT ;  /* 0x0000000508087212 */ /* 0x000fe400078e3cff */
[----:B--2---:R-:W-:-:S04]  /*2e80*/  SEL R0, RZ, 0x1, P1 ;  /* 0x00000001ff007807 */ /* 0x004fc80000800000 */
[----:B------:R-:W-:Y:S01]  /*2e90*/  LOP3.LUT R9, R9, R0, RZ, 0x3c, !PT ;  /* 0x0000000009097212 */ /* 0x000fe200078e3cff */
[----:B------:R-:W-:Y:S06]  /*2ea0*/  @P3 BRA `(.L_x_52) ;  /* 0xfffffffc002c3947 */ /* 0x000fec000383ffff */
[----:B------:R-:W-:Y:S01]  /*2eb0*/  ULEA UR5, UR6, UR37, 0x3 ;  /* 0x0000002506057291 */ /* 0x000fe2000f8e18ff */
[----:B------:R-:W-:-:S08]  /*2ec0*/  SHF.L.U32 R3, R12, 0x1f, RZ ;  /* 0x0000001f0c037819 */ /* 0x000fd000000006ff */
[----:B------:R-:W1:Y:S02]  /*2ed0*/  SYNCS.PHASECHK.TRANS64 P0, [UR5+0xb0], R3 ;  /* 0x0000b003ff0075a7 */ /* 0x000e640008001005 */
[----:B-1----:R-:W-:Y:S05]  /*2ee0*/  @P0 BRA `(.L_x_53) ;  /* 0x0000000000080947 */ /* 0x002fea0003800000 */
[----:B------:R-:W1:Y:S02]  /*2ef0*/  SYNCS.PHASECHK.TRANS64.TRYWAIT P0, [UR5+0xb0], R3 ;  /* 0x0000b003ff0075a7 */ /* 0x000e640008001105 */
[----:B-1----:R-:W-:Y:S05]  /*2f00*/  @!P0 BRA `(.L_x_54) ;  /* 0x0000005c00c88947 */ /* 0x002fea0003800000 */
.L_x_53:
[----:B------:R-:W-:-:S04]  /*2f10*/  UIADD3 UR4, UPT, UPT, UR6, 0x1, URZ ;  /* 0x0000000106047890 */ /* 0x000fc8000fffe0ff */
[----:B------:R-:W-:-:S04]  /*2f20*/  UISETP.NE.AND UP0, UPT, UR4, 0x2, UPT ;  /* 0x000000020400788c */ /* 0x000fc8000bf05270 */
[----:B------:R-:W-:Y:S02]  /*2f30*/  USEL UR7, URZ, 0x1, UP0 ;  /* 0x00000001ff077887 */ /* 0x000fe40008000000 */
[----:B------:R-:W-:-:S04]  /*2f40*/  USEL UR4, UR4, URZ, UP0 ;  /* 0x000000ff04047287 */ /* 0x000fc80008000000 */
[----:B------:R-:W-:Y:S01]  /*2f50*/  ULEA UR4, UR4, UR37, 0x3 ;  /* 0x0000002504047291 */ /* 0x000fe2000f8e18ff */
[----:B-1----:R-:W-:-:S04]  /*2f60*/  LOP3.LUT R3, R12, UR7, RZ, 0x3c, !PT ;  /* 0x000000070c037c12 */ /* 0x002fc8000f8e3cff */
[----:B------:R-:W-:-:S04]  /*2f70*/  SHF.L.U32 R0, R3, 0x1f, RZ ;  /* 0x0000001f03007819 */ /* 0x000fc800000006ff */
[----:B------:R-:W1:Y:S02]  /*2f80*/  SYNCS.PHASECHK.TRANS64 P0, [UR4+0xb0], R0 ;  /* 0x0000b000ff0075a7 */ /* 0x000e640008001004 */
[----:B-1----:R-:W-:Y:S05]  /*2f90*/  @P0 EXIT ;  /* 0x000000000000094d */ /* 0x002fea0003800000 */
[----:B------:R-:W-:Y:S02]  /*2fa0*/  SHF.L.U32 R3, R3, 0x1f, RZ ;  /* 0x0000001f03037819 */ /* 0x000fe400000006ff */
[----:B------:R-:W-:-:S07]  /*2fb0*/  MOV R0, UR4 ;  /* 0x0000000400007c02 */ /* 0x000fce0008000f00 */
.L_x_55:
[----:B-1----:R1:W2:Y:S02]  /*2fc0*/  SYNCS.PHASECHK.TRANS64.TRYWAIT P0, [R0+URZ+0xb0], R3 ;  /* 0x0000b003000075a7 */ /* 0x0022a400080011ff */
[----:B--2---:R-:W-:Y:S05]  /*2fd0*/  @!P0 NANOSLEEP.SYNCS 0x989680 ;  /* 0x009896800000895d */ /* 0x004fea0003900000 */
[----:B------:R-:W2:Y:S02]  /*2fe0*/  @!P0 SYNCS.PHASECHK.TRANS64 P0, [R0+URZ+0xb0], R3 ;  /* 0x0000b003000085a7 */ /* 0x000ea400080010ff */
[----:B--2---:R-:W-:Y:S05]  /*2ff0*/  @P0 EXIT ;  /* 0x000000000000094d */ /* 0x004fea0003800000 */
[----:B------:R-:W-:Y:S05]  /*3000*/  BRA `(.L_x_55) ;  /* 0xfffffffc00ec7947 */ /* 0x000fea000383ffff */
.L_x_48:
[----:B------:R-:W-:Y:S05]  /*3010*/  BRA.U UP3, `(.L_x_56) ;  /* 0x0000001103d47547 */ /* 0x000fea000b800000 */
[----:B------:R-:W-:Y:S01]  /*3020*/  UMOV UR4, 0x40 ;  /* 0x0000004000047882 */ /* 0x000fe20000000000 */
[----:B------:R-:W-:Y:S01]  /*3030*/  NOP ;  /* 0x0000000000007918 */ /* 0x000fe20000000000 */
[----:B------:R-:W-:Y:S01]  /*3040*/  ULEA UR4, UR37, UR4, 0x18 ;  /* 0x0000000425047291 */ /* 0x000fe2000f8ec0ff */
[----:B------:R-:W-:Y:S02]  /*3050*/  UMOV UR5, 0x400 ;  /* 0x0000040000057882 */ /* 0x000fe40000000000 */
[----:B------:R-:W-:-:S06]  /*3060*/  ULEA UR37, UR37, UR5, 0x18 ;  /* 0x0000000525257291 */ /* 0x000fcc000f8ec0ff */
[----:B------:R-:W1:Y:S02]  /*3070*/  LDS.U8 R2, [UR4+0x1c] ;  /* 0x00001c04ff027984 */ /* 0x000e640008000000 */
[----:B-1----:R-:W-:-:S13]  /*3080*/  ISETP.NE.AND P0, PT, R2, RZ, PT ;  /* 0x000000ff0200720c */ /* 0x002fda0003f05270 */
[----:B------:R-:W-:Y:S05]  /*3090*/  @P0 BRA `(.L_x_57) ;  /* 0x0000000400080947 */ /* 0x000fea0003800000 */
[----:B------:R-:W-:Y:S02]  /*30a0*/  UISETP.NE.U32.AND UP0, UPT, UR9, 0x1, UPT ;  /* 0x000000010900788c */ /* 0x000fe4000bf05070 */
[----:B------:R-:W-:-:S07]  /*30b0*/  UIADD3 UR6, UPT, UPT, UR4, 0x8, URZ ;  /* 0x0000000804067890 */ /* 0x000fce000fffe0ff */
[----:B------:R-:W-:Y:S05]  /*30c0*/  BRA.U !UP0, `(.L_x_58) ;  /* 0x00000001089c7547 */ /* 0x000fea000b800000 */
[----:B------:R-:W-:Y:S01]  /*30d0*/  ELECT P0, URZ, PT ;  /* 0x0000000000ff782f */ /* 0x000fe20003800000 */
[----:B------:R-:W-:-:S12]  /*30e0*/  BSSY B0, `(.L_x_58) ;  /* 0x0000025000007945 */ /* 0x000fd80003800000 */
[----:B------:R-:W-:Y:S05]  /*30f0*/  @!P0 BRA `(.L_x_59) ;  /* 0x00000000008c8947 */ /* 0x000fea0003800000 */
[----:B------:R-:W-:-:S05]  /*3100*/  UMOV UR5, 0x10 ;  /* 0x0000001000057882 */ /* 0x000fca0000000000 */
[----:B------:R-:W-:Y:S04]  /*3110*/  DEPBAR.LE SB1, 0x36 ;  /* 0x00009d800000791a */ /* 0x000fe80000000000 */
[----:B------:R-:W1:Y:S02]  /*3120*/  UTCATOMSWS.2CTA.FIND_AND_SET.ALIGN UP1, UR5, UR5 ;  /* 0x00000005000575e3 */ /* 0x000e640008220800 */
[----:B-1----:R-:W-:Y:S01]  /*3130*/  MOV R11, UR5 ;  /* 0x00000005000b7c02 */ /* 0x002fe20008000f00 */
[----:B------:R-:W-:Y:S06]  /*3140*/  BRA.U UP1, `(.L_x_60) ;  /* 0x0000000101187547 */ /* 0x000fec000b800000 */
.L_x_61:
[----:B------:R-:W-:Y:S05]  /*3150*/  NANOSLEEP 0x64 ;  /* 0x000000640000795d */ /* 0x000fea0003800000 */
[----:B------:R-:W-:-:S05]  /*3160*/  UMOV UR5, 0x10 ;  /* 0x0000001000057882 */ /* 0x000fca0000000000 */
[----:B------:R-:W-:Y:S04]  /*3170*/  DEPBAR.LE SB1, 0x36 ;  /* 0x00009d800000791a */ /* 0x000fe80000000000 */
[----:B------:R-:W1:Y:S02]  /*3180*/  UTCATOMSWS.2CTA.FIND_AND_SET.ALIGN UP1, UR5, UR5 ;  /* 0x00000005000575e3 */ /* 0x000e640008220800 */
[----:B-1----:R-:W-:Y:S01]  /*3190*/  MOV R11, UR5 ;  /* 0x00000005000b7c02 */ /* 0x002fe20008000f00 */
[----:B------:R-:W-:Y:S05]  /*31a0*/  BRA.U !UP1, `(.L_x_61) ;  /* 0xfffffffd09e87547 */ /* 0x000fea000b83ffff */
.L_x_60:
[----:B------:R-:W1:Y:S01]  /*31b0*/  LDS R5, [UR4+0x10] ;  /* 0x00001004ff057984 */ /* 0x000e620008000800 */
[----:B------:R-:W-:Y:S01]  /*31c0*/  IMAD.U32 R3, RZ, RZ, UR37 ;  /* 0x00000025ff037e24 */ /* 0x000fe2000f8e00ff */
[----:B------:R-:W-:-:S03]  /*31d0*/  MOV R2, UR8 ;  /* 0x0000000800027c02 */ /* 0x000fc60008000f00 */
[----:B------:R-:W-:Y:S01]  /*31e0*/  VIADD R3, R3, 0x150 ;  /* 0x0000015003037836 */ /* 0x000fe20000000000 */
[----:B-1----:R-:W-:-:S04]  /*31f0*/  SHF.L.U32 R5, R5, 0x1f, RZ ;  /* 0x0000001f05057819 */ /* 0x002fc800000006ff */
[----:B------:R-:W1:Y:S02]  /*3200*/  SYNCS.PHASECHK.TRANS64.TRYWAIT P0, [UR4+0x8], R5 ;  /* 0x00000805ff0075a7 */ /* 0x000e640008001104 */
[----:B-1----:R-:W-:Y:S05]  /*3210*/  @P0 BRA `(.L_x_62) ;  /* 0x0000000000080947 */ /* 0x002fea0003800000 */
[----:B------:R-:W1:Y:S02]  /*3220*/  SYNCS.PHASECHK.TRANS64.TRYWAIT P0, [UR4+0x8], R5 ;  /* 0x00000805ff0075a7 */ /* 0x000e640008001104 */
[----:B-1----:R-:W-:Y:S05]  /*3230*/  @!P0 BRA `(.L_x_63) ;  /* 0x0000005c00148947 */ /* 0x002fea0003800000 */
.L_x_62:
[----:B-1----:R-:W-:Y:S01]  /*3240*/  HFMA2 R4, -RZ, RZ, 0, 5.9604644775390625e-08 ;  /* 0x00000001ff047431 */ /* 0x002fe200000001ff */
[----:B------:R-:W-:Y:S01]  /*3250*/  UPRMT UR5, UR8, 0x654, UR6 ;  /* 0x0000065408057896 */ /* 0x000fe20008000006 */
[----:B------:R-:W-:Y:S01]  /*3260*/  IMAD.MOV.U32 R6, RZ, RZ, 0xffff ;  /* 0x0000ffffff067424 */ /* 0x000fe200078e00ff */
[----:B------:R-:W-:Y:S01]  /*3270*/  PRMT R2, R2, 0x654, R3 ;  /* 0x0000065402027816 */ /* 0x000fe20000000003 */
[----:B------:R-:W-:Y:S02]  /*3280*/  IMAD.MOV.U32 R5, RZ, RZ, 0x4 ;  /* 0x00000004ff057424 */ /* 0x000fe400078e00ff */
[----:B------:R-:W-:Y:S01]  /*3290*/  IMAD.SHL.U32 R9, R11, 0x20, RZ ;  /* 0x000000200b097824 */ /* 0x000fe200078e00ff */
[----:B------:R-:W-:Y:S02]  /*32a0*/  MOV R3, UR5 ;  /* 0x0000000500037c02 */ /* 0x000fe40008000f00 */
[-C--:B------:R-:W-:Y:S01]  /*32b0*/  SHF.L.U32 R7, R6, R11.reuse, RZ ;  /* 0x0000000b06077219 */ /* 0x080fe200000006ff */
[----:B------:R1:W-:Y:S01]  /*32c0*/  SYNCS.ARRIVE.TRANS64.RED RZ, [UR5], R5 ;  /* 0x00000005ffff79a7 */ /* 0x0003e20008000405 */
[----:B------:R-:W-:Y:S01]  /*32d0*/  SHF.L.U32 R6, R4, R11, RZ ;  /* 0x0000000b04067219 */ /* 0x000fe200000006ff */
[----:B------:R1:W-:Y:S04]  /*32e0*/  STS [UR37+0x150], R9 ;  /* 0x00015009ff007988 */ /* 0x0003e80008000825 */
[----:B------:R1:W-:Y:S04]  /*32f0*/  STAS [R2.64], R11 ;  /* 0x0000000b02007dbd */ /* 0x0003e8000c0008ff */
[----:B------:R1:W-:Y:S04]  /*3300*/  ATOMS.OR RZ, [UR4+0x14], R7 ;  /* 0x00001407ffff798c */ /* 0x0003e8000b000004 */
[----:B------:R1:W-:Y:S04]  /*3310*/  ATOMS.OR RZ, [UR4+0x18], R6 ;  /* 0x00001806ffff798c */ /* 0x0003e8000b000004 */
[----:B------:R1:W-:Y:S02]  /*3320*/  ATOMS.XOR RZ, [UR4+0x10], R4 ;  /* 0x00001004ffff798c */ /* 0x0003e4000b800004 */
.L_x_59:
[----:B------:R-:W-:Y:S05]  /*3330*/  BSYNC B0 ;  /* 0x0000000000007941 */ /* 0x000fea0003800000 */
.L_x_58:
[----:B------:R-:W-:Y:S05]  /*3340*/  BRA.U UP0, `(.L_x_64) ;  /* 0x00000001006c7547 */ /* 0x000fea000b800000 */
[----:B------:R-:W-:-:S03]  /*3350*/  UMOV UR5, 0xffffffff ;  /* 0xffffffff00057882 */ /* 0x000fc60000000000 */
[----:B------:R-:W-:Y:S05]  /*3360*/  BRA.DIV UR5, `(.L_x_65) ;  /* 0x0000005a05e07947 */ /* 0x000fea000b800000 */
[----:B------:R-:W-:-:S13]  /*3370*/  ELECT P6, URZ, PT ;  /* 0x0000000000ff782f */ /* 0x000fda00038c0000 */
.L_x_169:
[----:B------:R-:W-:Y:S05]  /*3380*/  @!P6 BRA `(.L_x_64) ;  /* 0x00000000005ce947 */ /* 0x000fea0003800000 */
[----:B-1----:R-:W1:Y:S02]  /*3390*/  LDS R3, [UR4+0x10] ;  /* 0x00001004ff037984 */ /* 0x002e640008000800 */
[----:B-1----:R-:W-:-:S04]  /*33a0*/  SHF.L.U32 R3, R3, 0x1f, RZ ;  /* 0x0000001f03037819 */ /* 0x002fc800000006ff */
[----:B------:R-:W1:Y:S02]  /*33b0*/  SYNCS.PHASECHK.TRANS64.TRYWAIT P0, [UR4+0x8], R3 ;  /* 0x00000803ff0075a7 */ /* 0x000e640008001104 */
[----:B-1----:R-:W-:Y:S05]  /*33c0*/  @P0 BRA `(.L_x_66) ;  /* 0x0000000000080947 */ /* 0x002fea0003800000 */
[----:B------:R-:W1:Y:S02]  /*33d0*/  SYNCS.PHASECHK.TRANS64.TRYWAIT P0, [UR4+0x8], R3 ;  /* 0x00000803ff0075a7 */ /* 0x000e640008001104 */
[----:B-1----:R-:W-:Y:S05]  /*33e0*/  @!P0 BRA `(.L_x_67) ;  /* 0x0000005800e08947 */ /* 0x002fea0003800000 */
.L_x_66:
[----:B------:R-:W2:Y:S01]  /*33f0*/  LDS R5, [UR37+0x150] ;  /* 0x00015025ff057984 */ /* 0x000ea20008000800 */
[----:B-1----:R-:W-:Y:S02]  /*3400*/  HFMA2 R2, -RZ, RZ, 0, 5.9604644775390625e-08 ;  /* 0x00000001ff027431 */ /* 0x002fe400000001ff */
[----:B------:R-:W-:Y:S01]  /*3410*/  IMAD.MOV.U32 R3, RZ, RZ, 0xffff ;  /* 0x0000ffffff037424 */ /* 0x000fe200078e00ff */
[----:B------:R-:W-:Y:S01]  /*3420*/  UPRMT UR5, UR8, 0x654, UR6 ;  /* 0x0000065408057896 */ /* 0x000fe20008000006 */
[----:B--2---:R-:W-:-:S03]  /*3430*/  IMAD.SHL.U32 R4, R5, 0x20, RZ ;  /* 0x0000002005047824 */ /* 0x004fc600078e00ff */
[-C--:B------:R-:W-:Y:S02]  /*3440*/  SHF.L.U32 R3, R3, R5.reuse, RZ ;  /* 0x0000000503037219 */ /* 0x080fe400000006ff */
[----:B------:R-:W-:Y:S01]  /*3450*/  SHF.L.U32 R5, R2, R5, RZ ;  /* 0x0000000502057219 */ /* 0x000fe200000006ff */
[----:B------:R2:W-:Y:S04]  /*3460*/  STS [UR37+0x150], R4 ;  /* 0x00015004ff007988 */ /* 0x0005e80008000825 */
[----:B------:R2:W-:Y:S04]  /*3470*/  ATOMS.OR RZ, [UR4+0x14], R3 ;  /* 0x00001403ffff798c */ /* 0x0005e8000b000004 */
[----:B------:R2:W-:Y:S01]  /*3480*/  ATOMS.OR RZ, [UR4+0x18], R5 ;  /* 0x00001805ffff798c */ /* 0x0005e2000b000004 */
[----:B------:R-:W-:Y:S03]  /*3490*/  SYNCS.ARRIVE.TRANS64.RED.A1T0 RZ, [UR5], RZ ;  /* 0x000000ffffff79a7 */ /* 0x000fe60008100405 */
[----:B------:R2:W-:Y:S01]  /*34a0*/  ATOMS.XOR RZ, [UR4+0x10], R2 ;  /* 0x00001002ffff798c */ /* 0x0005e2000b800004 */
[----:B------:R-:W-:Y:S05]  /*34b0*/  BRA `(.L_x_64) ;  /* 0x0000000000107947 */ /* 0x000fea0003800000 */
.L_x_57:
[----:B------:R-:W-:-:S05]  /*34c0*/  MOV R2, 0xffffffff ;  /* 0xffffffff00027802 */ /* 0x000fca0000000f00 */
[----:B------:R1:W-:Y:S02]  /*34d0*/  STS [UR37+0x150], R2 ;  /* 0x00015002ff007988 */ /* 0x0003e40008000825 */
[----:B-1----:R-:W-:Y:S02]  /*34e0*/  MOV R2, 0x3500 ;  /* 0x0000350000027802 */ /* 0x002fe40000000f00 */
[----:B-----5:R-:W-:Y:S05]  /*34f0*/  CALL.REL.NOINC `($__internal_1_$__cuda_sm10x_tcgen05_guardrail_trap_phase_invalid_during_alloc) ;  /* 0x0000006000b47944 */ /* 0x020fea0003c00000 */
.L_x_64:
[----:B------:R-:W-:Y:S05]  /*3500*/  WARPSYNC.ALL ;  /* 0x0000000000007948 */ /* 0x000fea0003800000 */
[----:B------:R-:W3:Y:S01]  /*3510*/  S2UR UR5, SR_CgaCtaId ;  /* 0x00000000000579c3 */ /* 0x000ee20000008800 */
[----:B------:R-:W-:Y:S01]  /*3520*/  UMOV UR4, 0x400 ;  /* 0x0000040000047882 */ /* 0x000fe20000000000 */
[----:B------:R-:W-:-:S06]  /*3530*/  NOP ;  /* 0x0000000000007918 */ /* 0x000fcc0000000000 */
[----:B------:R-:W-:Y:S06]  /*3540*/  BAR.ARV 0x6, 0xa0 ;  /* 0x0182800000007b1d */ /* 0x000fec0000002000 */
[----:B------:R-:W4:Y:S01]  /*3550*/  LDCU UR6, c[0x0][0x38c] ;  /* 0x00007180ff0677ac */ /* 0x000f220008000800 */
[----:B------:R-:W-:Y:S01]  /*3560*/  LOP3.LUT R0, R0, 0xffff, RZ, 0xc0, !PT ;  /* 0x0000ffff00007812 */ /* 0x000fe200078ec0ff */
[----:B-1----:R-:W-:Y:S01]  /*3570*/  IMAD.MOV.U32 R9, RZ, RZ, 0x1 ;  /* 0x00000001ff097424 */ /* 0x002fe200078e00ff */
[----:B------:R-:W-:Y:S01]  /*3580*/  LOP3.LUT R8, R8, 0xffff, RZ, 0xc0, !PT ;  /* 0x0000ffff08087812 */ /* 0x000fe200078ec0ff */
[----:B------:R-:W-:Y:S01]  /*3590*/  UMOV UR18, URZ ;  /* 0x000000ff00127c82 */ /* 0x000fe20008000000 */
[----:B------:R-:W-:Y:S01]  /*35a0*/  R2UR UR11, R0 ;  /* 0x00000000000b72ca */ /* 0x000fe200000e0000 */
[----:B------:R-:W-:Y:S01]  /*35b0*/  UMOV UR17, URZ ;  /* 0x000000ff00117c82 */ /* 0x000fe20008000000 */
[----:B------:R-:W-:Y:S01]  /*35c0*/  R2UR UR12, R8 ;  /* 0x00000000080c72ca */ /* 0x000fe200000e0000 */
[----:B------:R-:W-:Y:S01]  /*35d0*/  IMAD.MOV.U32 R8, RZ, RZ, RZ ;  /* 0x000000ffff087224 */ /* 0x000fe200078e00ff */
[----:B------:R-:W-:Y:S01]  /*35e0*/  UMOV UR16, URZ ;  /* 0x000000ff00107c82 */ /* 0x000fe20008000000 */
[----:B---3--:R-:W-:-:S02]  /*35f0*/  ULEA UR5, UR5, UR4, 0x18 ;  /* 0x0000000405057291 */ /* 0x008fc4000f8ec0ff */
[----:B------:R-:W-:Y:S02]  /*3600*/  UISETP.NE.AND UP2, UPT, UR9, URZ, UPT ;  /* 0x000000ff0900728c */ /* 0x000fe4000bf45270 */
[----:B------:R-:W-:Y:S02]  /*3610*/  UIADD3 UR13, UPT, UPT, UR5, 0xe300, URZ ;  /* 0x0000e300050d7890 */ /* 0x000fe4000fffe0ff */
[----:B------:R-:W-:Y:S02]  /*3620*/  UIADD3 UR20, UPT, UPT, UR5, 0x4300, URZ ;  /* 0x0000430005147890 */ /* 0x000fe4000fffe0ff */
[----:B----4-:R-:W-:Y:S01]  /*3630*/  UIADD3 UR6, UPT, UPT, UR6, 0x3f, URZ ;  /* 0x0000003f06067890 */ /* 0x010fe2000fffe0ff */
[----:B--2---:R-:W1:Y:S01]  /*3640*/  LDS R2, [UR5+0x150] ;  /* 0x00015005ff027984 */ /* 0x004e620008000800 */
[----:B------:R-:W-:Y:S02]  /*3650*/  USHF.R.U32.HI UR13, URZ, 0x4, UR13 ;  /* 0x00000004ff0d7899 */ /* 0x000fe4000801160d */
[----:B------:R-:W-:-:S02]  /*3660*/  USHF.R.S32.HI UR4, URZ, 0x1f, UR6 ;  /* 0x0000001fff047899 */ /* 0x000fc40008011406 */
[----:B------:R-:W-:Y:S02]  /*3670*/  USHF.R.U32.HI UR20, URZ, 0x4, UR20 ;  /* 0x00000004ff147899 */ /* 0x000fe40008011614 */
[----:B------:R-:W-:Y:S02]  /*3680*/  ULEA.HI UR4, UR4, UR6, URZ, 0x6 ;  /* 0x0000000604047291 */ /* 0x000fe4000f8f30ff */
[----:B------:R-:W-:Y:S02]  /*3690*/  ULOP3.LUT UR13, UR13, 0x3fff, URZ, 0xc0, !UPT ;  /* 0x00003fff0d0d7892 */ /* 0x000fe4000f8ec0ff */
[----:B------:R-:W-:Y:S01]  /*36a0*/  USHF.R.S32.HI UR4, URZ, 0x6, UR4 ;  /* 0x00000006ff047899 */ /* 0x000fe20008011404 */
[----:B------:R-:W-:Y:S01]  /*36b0*/  UMOV UR28, 0x0 ;  /* 0x00000000001c7882 */ /* 0x000fe20000000000 */
[----:B------:R-:W-:Y:S02]  /*36c0*/  UMOV UR29, 0x8208010 ;  /* 0x08208010001d7882 */ /* 0x000fe40000000000 */
[----:B------:R-:W-:-:S02]  /*36d0*/  UISETP.LT.AND UP0, UPT, UR4, 0x1, UPT ;  /* 0x000000010400788c */ /* 0x000fc4000bf01270 */
[----:B------:R-:W-:Y:S02]  /*36e0*/  ULOP3.LUT UR20, UR20, 0x3fff, URZ, 0xc0, !UPT ;  /* 0x00003fff14147892 */ /* 0x000fe4000f8ec0ff */
[----:B------:R-:W-:Y:S02]  /*36f0*/  ULOP3.LUT UR13, UR13, 0x10000, URZ, 0xfc, !UPT ;  /* 0x000100000d0d7892 */ /* 0x000fe4000f8efcff */
[----:B------:R-:W-:Y:S01]  /*3700*/  USEL UR19, UR4, 0x1, !UP0 ;  /* 0x0000000104137887 */ /* 0x000fe2000c000000 */
[----:B------:R-:W-:Y:S01]  /*3710*/  UMOV UR26, 0x0 ;  /* 0x00000000001a7882 */ /* 0x000fe20000000000 */
[----:B------:R-:W-:Y:S01]  /*3720*/  UMOV UR27, 0x8208010 ;  /* 0x08208010001b7882 */ /* 0x000fe20000000000 */
[----:B------:R-:W-:Y:S01]  /*3730*/  UMOV UR24, 0x0 ;  /* 0x0000000000187882 */ /* 0x000fe20000000000 */
[----:B------:R-:W-:Y:S01]  /*3740*/  UMOV UR25, 0x8208010 ;  /* 0x0820801000197882 */ /* 0x000fe20000000000 */
[----:B------:R-:W-:Y:S01]  /*3750*/  UMOV UR22, 0x0 ;  /* 0x0000000000167882 */ /* 0x000fe20000000000 */
[----:B------:R-:W-:Y:S01]  /*3760*/  UMOV UR23, 0x8208010 ;  /* 0x0820801000177882 */ /* 0x000fe20000000000 */
[----:B-1----:R-:W-:-:S02]  /*3770*/  R2UR UR21, R2 ;  /* 0x00000000021572ca */ /* 0x002fc400000e0000 */
[----:B------:R-:W-:-:S13]  /*3780*/  CS2R R2, SRZ ;  /* 0x0000000000027805 */ /* 0x000fda000001ff00 */
.L_x_75:
[C---:B------:R-:W-:Y:S02]  /*3790*/  LEA R0, R8.reuse, UR5, 0x3 ;  /* 0x0000000508007c11 */ /* 0x040fe4000f8e18ff */
[----:B------:R-:W-:Y:S02]  /*37a0*/  SHF.L.U32 R5, R3, 0x1f, RZ ;  /* 0x0000001f03057819 */ /* 0x000fe400000006ff */
[----:B------:R-:W-:Y:S02]  /*37b0*/  LEA R4, R8, UR5, 0x4 ;  /* 0x0000000508047c11 */ /* 0x000fe4000f8e20ff */
[----:B------:R-:W1:Y:S02]  /*37c0*/  SYNCS.PHASECHK.TRANS64.TRYWAIT P0, [R0+URZ+0xa0], R5 ;  /* 0x0000a005000075a7 */ /* 0x000e6400080011ff */
[----:B-1-34-:R-:W-:Y:S05]  /*37d0*/  @!P0 BRA `(.L_x_68) ;  /* 0x0000005400fc8947 */ /* 0x01afea0003800000 */
.L_x_170:
[----:B-1----:R-:W1:Y:S01]  /*37e0*/  LDS.128 R4, [R4+0x130] ;  /* 0x0001300004047984 */ /* 0x002e620000000c00 */
[----:B------:R-:W-:Y:S02]  /*37f0*/  VIADD R0, R0, 0xb0 ;  /* 0x000000b000007836 */ /* 0x000fe40000000000 */
[----:B------:R-:W-:Y:S01]  /*3800*/  VIADD R8, R8, 0x1 ;  /* 0x0000000108087836 */ /* 0x000fe20000000000 */
[----:B------:R-:W-:Y:S01]  /*3810*/  @!PT LDS RZ, [RZ] ;  /* 0x00000000fffff984 */ /* 0x000fe20000000800 */
[----:B------:R-:W-:Y:S01]  /*3820*/  @!PT LDS RZ, [RZ] ;  /* 0x00000000fffff984 */ /* 0x000fe20000000800 */
[----:B------:R-:W-:Y:S01]  /*3830*/  @!PT LDS RZ, [RZ] ;  /* 0x00000000fffff984 */ /* 0x000fe20000000800 */
[----:B------:R-:W-:Y:S01]  /*3840*/  @!PT LDS RZ, [RZ] ;  /* 0x00000000fffff984 */ /* 0x000fe20000000800 */
[----:B------:R2:W-:Y:S06]  /*3850*/  MEMBAR.ALL.CTA ;  /* 0x0000000000007992 */ /* 0x0005ec0000008000 */
[----:B--2---:R-:W2:Y:S01]  /*3860*/  FENCE.VIEW.ASYNC.S ;  /* 0x00000000000073c6 */ /* 0x004ea20000000000 */
[----:B------:R-:W-:-:S04]  /*3870*/  PRMT R0, RZ, 0x654, R0 ;  /* 0x00000654ff007816 */ /* 0x000fc80000000000 */
[----:B--2---:R2:W-:Y:S01]  /*3880*/  SYNCS.ARRIVE.TRANS64.RED.A1T0 RZ, [R0+URZ], RZ ;  /* 0x000000ff00ff79a7 */ /* 0x0045e200081004ff */
[----:B-1----:R-:W-:Y:S01]  /*3890*/  LOP3.LUT P1, RZ, R6, 0x1, RZ, 0xc0, !PT ;  /* 0x0000000106ff7812 */ /* 0x002fe2000782c0ff */
[----:B--2---:R-:W-:-:S12]  /*38a0*/  BRA.U UP2, `(.L_x_69) ;  /* 0x0000000502087547 */ /* 0x004fd8000b800000 */
[----:B------:R-:W1:Y:S01]  /*38b0*/  LDCU UR6, c[0x0][0x38c] ;  /* 0x00007180ff0677ac */ /* 0x000e620008000800 */
[----:B------:R-:W-:Y:S02]  /*38c0*/  PLOP3.LUT P2, PT, PT, PT, PT, 0x80, 0x8 ;  /* 0x000000000008781c */ /* 0x000fe40003f4f070 */
[----:B------:R-:W-:Y:S01]  /*38d0*/  SHF.L.U32 R5, R9, 0x1f, RZ ;  /* 0x0000001f09057819 */ /* 0x000fe200000006ff */
[----:B------:R-:W-:Y:S02]  /*38e0*/  ULEA UR7, UR18, UR5, 0x3 ;  /* 0x0000000512077291 */ /* 0x000fe4000f8e18ff */
[----:B------:R-:W-:Y:S02]  /*38f0*/  ULEA UR10, UR18, UR21, 0x6 ;  /* 0x00000015120a7291 */ /* 0x000fe4000f8e30ff */
[----:B-1----:R-:W-:-:S06]  /*3900*/  UISETP.GE.AND UP0, UPT, UR6, 0x1, UPT ;  /* 0x000000010600788c */ /* 0x002fcc000bf06270 */
[----:B------:R-:W-:-:S05]  /*3910*/  PLOP3.LUT P0, PT, PT, PT, UP0, 0x80, 0x8 ;  /* 0x000000000008781c */ /* 0x000fca0003f0f008 */
[----:B------:R-:W-:-:S08]  /*3920*/  @UP0 ULEA UR6, UR17, UR5, 0x3 ;  /* 0x0000000511060291 */ /* 0x000fd0000f8e18ff */
[----:B------:R-:W-:-:S04]  /*3930*/  @P0 SHF.L.U32 R0, R2, 0x1f, RZ ;  /* 0x0000001f02000819 */ /* 0x000fc800000006ff */
[----:B------:R1:W2:Y:S01]  /*3940*/  @P0 SYNCS.PHASECHK.TRANS64.TRYWAIT P2, [UR6], R0 ;  /* 0x00000000ff0005a7 */ /* 0x0002a20008041106 */
[----:B------:R-:W3:Y:S02]  /*3950*/  SYNCS.PHASECHK.TRANS64.TRYWAIT P0, [UR7+0xe0], R5 ;  /* 0x0000e005ff0075a7 */ /* 0x000ee40008001107 */
[----:B-123--:R-:W-:Y:S05]  /*3960*/  @!P0 BRA `(.L_x_70) ;  /* 0x0000005400ac8947 */ /* 0x00efea0003800000 */
.L_x_172:
[----:B------:R-:W-:Y:S01]  /*3970*/  UMOV UR15, UR16 ;  /* 0x00000010000f7c82 */ /* 0x000fe20008000000 */
[----:B------:R-:W-:Y:S05]  /*3980*/  BRA.U !UP0, `(.L_x_71) ;  /* 0x0000000108c07547 */ /* 0x000fea000b800000 */
[----:B------:R-:W-:Y:S02]  /*3990*/  UIADD3 UR15, UPT, UPT, UR19, UR16, URZ ;  /* 0x00000010130f7290 */ /* 0x000fe4000fffe0ff */
[----:B------:R-:W-:Y:S01]  /*39a0*/  UPLOP3.LUT UP3, UPT, UPT, UPT, UPT, 0x40, 0x4 ;  /* 0x000000000004789c */ /* 0x000fe20003f6e870 */
[----:B------:R-:W-:Y:S01]  /*39b0*/  UMOV UR14, UR4 ;  /* 0x00000004000e7c82 */ /* 0x000fe20008000000 */
[----:B------:R-:W-:-:S09]  /*39c0*/  UMOV UR46, UR17 ;  /* 0x00000011002e7c82 */ /* 0x000fd20008000000 */
.L_x_74:
[----:B--2---:R-:W-:Y:S01]  /*39d0*/  ULEA UR6, UR46, UR5, 0x3 ;  /* 0x000000052e067291 */ /* 0x004fe2000f8e18ff */
[----:B---3--:R-:W-:Y:S11]  /*39e0*/  @P2 BRA `(.L_x_72) ;  /* 0x00000000000c2947 */ /* 0x008ff60003800000 */
[----:B-1----:R-:W-:Y:S04]  /*39f0*/  SHF.L.U32 R5, R2, 0x1f, RZ ;  /* 0x0000001f02057819 */ /* 0x002fe800000006ff */
[----:B------:R-:W1:Y:S02]  /*3a00*/  SYNCS.PHASECHK.TRANS64.TRYWAIT P0, [UR6], R5 ;  /* 0x00000005ff0075a7 */ /* 0x000e640008001106 */
[----:B-1----:R-:W-:Y:S05]  /*3a10*/  @!P0 BRA `(.L_x_73) ;  /* 0x0000005400988947 */ /* 0x002fea0003800000 */
.L_x_72:
[----:B------:R-:W-:Y:S01]  /*3a20*/  UISETP.NE.AND UP0, UPT, UR14, 0x1, UPT ;  /* 0x000000010e00788c */ /* 0x000fe2000bf05270 */
[----:B------:R-:W-:Y:S01]  /*3a30*/  PLOP3.LUT P2, PT, PT, PT, PT, 0x80, 0x8 ;  /* 0x000000000008781c */ /* 0x000fe20003f4f070 */
[----:B------:R-:W-:Y:S02]  /*3a40*/  UIADD3 UR17, UPT, UPT, UR46, 0x1, URZ ;  /* 0x000000012e117890 */ /* 0x000fe4000fffe0ff */
[----:B------:R-:W-:Y:S02]  /*3a50*/  ULEA UR32, UR46, UR20, 0x9 ;  /* 0x000000142e207291 */ /* 0x000fe4000f8e48ff */
[----:B------:R-:W-:Y:S01]  /*3a60*/  UISETP.NE.AND UP1, UPT, UR17, 0x5, UPT ;  /* 0x000000051100788c */ /* 0x000fe2000bf25270 */
[----:B------:R-:W-:Y:S01]  /*3a70*/  PLOP3.LUT P0, PT, PT, PT, UP0, 0x80, 0x8 ;  /* 0x000000000008781c */ /* 0x000fe20003f0f008 */
[----:B------:R-:W-:Y:S02]  /*3a80*/  UIADD3 UR44, UPT, UPT, UR32, 0x80, URZ ;  /* 0x00000080202c7890 */ /* 0x000fe4000fffe0ff */
[----:B------:R-:W-:Y:S02]  /*3a90*/  USEL UR31, URZ, 0x1, UP1 ;  /* 0x00000001ff1f7887 */ /* 0x000fe40008800000 */
[----:B------:R-:W-:Y:S02]  /*3aa0*/  USEL UR17, UR17, URZ, UP1 ;  /* 0x000000ff11117287 */ /* 0x000fe40008800000 */
[----:B------:R-:W-:Y:S02]  /*3ab0*/  UIADD3 UR40, UPT, UPT, UR32, 0x100, URZ ;  /* 0x0000010020287890 */ /* 0x000fe4000fffe0ff */
[----:B------:R-:W-:Y:S01]  /*3ac0*/  @UP0 ULEA UR30, UR17, UR5, 0x3 ;  /* 0x00000005111e0291 */ /* 0x000fe2000f8e18ff */
[----:B------:R-:W-:Y:S01]  /*3ad0*/  LOP3.LUT R2, R2, UR31, RZ, 0x3c, !PT ;  /* 0x0000001f02027c12 */ /* 0x000fe2000f8e3cff */
[----:B------:R-:W-:Y:S02]  /*3ae0*/  UIADD3 UR36, UPT, UPT, UR32, 0x180, URZ ;  /* 0x0000018020247890 */ /* 0x000fe4000fffe0ff */
[----:B------:R-:W-:Y:S01]  /*3af0*/  UIADD3 UR6, UPT, UPT, UR6, 0x28, URZ ;  /* 0x0000002806067890 */ /* 0x000fe2000fffe0ff */
[----:B-1----:R-:W-:Y:S01]  /*3b00*/  @P0 SHF.L.U32 R0, R2, 0x1f, RZ ;  /* 0x0000001f02000819 */ /* 0x002fe200000006ff */
[----:B------:R-:W-:Y:S02]  /*3b10*/  UIADD3 UR16, UPT, UPT, UR16, 0x1, URZ ;  /* 0x0000000110107890 */ /* 0x000fe4000fffe0ff */
[----:B------:R-:W-:Y:S01]  /*3b20*/  UIADD3 UR14, UPT, UPT, UR14, -0x1, URZ ;  /* 0xffffffff0e0e7890 */ /* 0x000fe2000fffe0ff */
[----:B------:R2:W3:Y:S01]  /*3b30*/  @P0 SYNCS.PHASECHK.TRANS64.TRYWAIT P2, [UR30], R0 ;  /* 0x00000000ff0005a7 */ /* 0x0004e2000804111e */
[----:B------:R-:W-:Y:S02]  /*3b40*/  ULEA UR30, UR46, UR13, 0x9 ;  /* 0x0000000d2e1e7291 */ /* 0x000fe4000f8e48ff */
[----:B------:R-:W-:Y:S02]  /*3b50*/  UISETP.NE.AND UP0, UPT, UR16, UR15, UPT ;  /* 0x0000000f1000728c */ /* 0x000fe4000bf05270 */
[----:B------:R-:W-:Y:S02]  /*3b60*/  UIADD3 UR42, UPT, UPT, UR30, 0x2, URZ ;  /* 0x000000021e2a7890 */ /* 0x000fe4000fffe0ff */
[----:B------:R-:W-:Y:S02]  /*3b70*/  UIADD3 UR38, UPT, UPT, UR30, 0x4, URZ ;  /* 0x000000041e267890 */ /* 0x000fe4000fffe0ff */
[----:B------:R-:W-:Y:S01]  /*3b80*/  UIADD3 UR34, UPT, UPT, UR30, 0x6, URZ ;  /* 0x000000061e227890 */ /* 0x000fe2000fffe0ff */
[----:B------:R-:W-:Y:S01]  /*3b90*/  UMOV UR33, 0x40004040 ;  /* 0x4000404000217882 */ /* 0x000fe20000000000 */
[----:B------:R-:W-:Y:S01]  /*3ba0*/  UMOV UR31, 0x40004040 ;  /* 0x40004040001f7882 */ /* 0x000fe20000000000 */
[----:B------:R-:W-:Y:S01]  /*3bb0*/  UMOV UR45, 0x40004040 ;  /* 0x40004040002d7882 */ /* 0x000fe20000000000 */
[----:B------:R2:W-:Y:S01]  /*3bc0*/  UTCHMMA.2CTA gdesc[UR32], gdesc[UR30], tmem[UR10], tmem[UR28], idesc[UR29], UP3 ;  /* 0x00ff1c1e200075ea */ /* 0x0005e20009a0000a */
[----:B------:R-:W-:Y:S01]  /*3bd0*/  UPLOP3.LUT UP3, UPT, UPT, UPT, UPT, 0x80, 0x8 ;  /* 0x000000000008789c */ /* 0x000fe20003f6f070 */
[----:B------:R-:W-:Y:S01]  /*3be0*/  UMOV UR43, 0x40004040 ;  /* 0x40004040002b7882 */ /* 0x000fe20000000000 */
[----:B------:R-:W-:Y:S01]  /*3bf0*/  UMOV UR41, 0x40004040 ;  /* 0x4000404000297882 */ /* 0x000fe20000000000 */
[----:B------:R2:W-:Y:S01]  /*3c00*/  UTCHMMA.2CTA gdesc[UR44], gdesc[UR42], tmem[UR10], tmem[UR26], idesc[UR27], UPT ;  /* 0x00ff1a2a2c0075ea */ /* 0x0005e2000ba0000a */
[----:B------:R-:W-:Y:S01]  /*3c10*/  UMOV UR39, 0x40004040 ;  /* 0x4000404000277882 */ /* 0x000fe20000000000 */
[----:B------:R-:W-:Y:S01]  /*3c20*/  UMOV UR37, 0x40004040 ;  /* 0x4000404000257882 */ /* 0x000fe20000000000 */
[----:B------:R-:W-:Y:S01]  /*3c30*/  UMOV UR35, 0x40004040 ;  /* 0x4000404000237882 */ /* 0x000fe20000000000 */
[----:B------:R2:W-:Y:S01]  /*3c40*/  UTCHMMA.2CTA gdesc[UR40], gdesc[UR38], tmem[UR10], tmem[UR24], idesc[UR25], UPT ;  /* 0x00ff1826280075ea */ /* 0x0005e2000ba0000a */
[----:B------:R2:W-:Y:S01]  /*3c50*/  UTCHMMA.2CTA gdesc[UR36], gdesc[UR34], tmem[UR10], tmem[UR22], idesc[UR23], UPT ;  /* 0x00ff1622240075ea */ /* 0x0005e2000ba0000a */
[----:B------:R2:W-:Y:S01]  /*3c60*/  UTCBAR.2CTA.MULTICAST [UR6], URZ, UR12 ;  /* 0x000000ff060073e9 */ /* 0x0005e2000820080c */
[----:B------:R-:W-:Y:S01]  /*3c70*/  UMOV UR46, UR17 ;  /* 0x00000011002e7c82 */ /* 0x000fe20008000000 */
[----:B------:R-:W-:Y:S05]  /*3c80*/  BRA.U UP0, `(.L_x_74) ;  /* 0xfffffffd00507547 */ /* 0x000fea000b83ffff */
.L_x_71:
[----:B------:R-:W-:Y:S01]  /*3c90*/  UIADD3 UR7, UPT, UPT, UR7, 0xc0, URZ ;  /* 0x000000c007077890 */ /* 0x000fe2000fffe0ff */
[----:B------:R-:W-:-:S08]  /*3ca0*/  UMOV UR16, UR15 ;  /* 0x0000000f00107c82 */ /* 0x000fd00008000000 */
[----:B------:R4:W-:Y:S01]  /*3cb0*/  UTCBAR.2CTA.MULTICAST [UR7], URZ, UR11 ;  /* 0x000000ff070073e9 */ /* 0x0009e2000820080b */
[----:B------:R-:W-:Y:S02]  /*3cc0*/  NOP ;  /* 0x0000000000007918 */ /* 0x000fe40000000000 */
.L_x_69:
[----:B------:R-:W-:Y:S01]  /*3cd0*/  UIADD3 UR18, UPT, UPT, UR18, 0x1, URZ ;  /* 0x0000000112127890 */ /* 0x000fe2000fffe0ff */
[----:B------:R-:W-:-:S03]  /*3ce0*/  ISETP.NE.AND P0, PT, R8, 0x2, PT ;  /* 0x000000020800780c */ /* 0x000fc60003f05270 */
[----:B------:R-:W-:Y:S01]  /*3cf0*/  UISETP.NE.AND UP0, UPT, UR18, 0x4, UPT ;  /* 0x000000041200788c */ /* 0x000fe2000bf05270 */
[----:B-12---:R-:W-:Y:S02]  /*3d00*/  SEL R0, RZ, 0x1, P0 ;  /* 0x00000001ff007807 */ /* 0x006fe40000000000 */
[----:B------:R-:W-:Y:S01]  /*3d10*/  SEL R8, R8, RZ, P0 ;  /* 0x000000ff08087207 */ /* 0x000fe20000000000 */
[----:B------:R-:W-:Y:S01]  /*3d20*/  USEL UR6, URZ, 0x1, UP0 ;  /* 0x00000001ff067887 */ /* 0x000fe20008000000 */
[----:B------:R-:W-:Y:S01]  /*3d30*/  LOP3.LUT R3, R3, R0, RZ, 0x3c, !PT ;  /* 0x0000000003037212 */ /* 0x000fe200078e3cff */
[----:B------:R-:W-:-:S04]  /*3d40*/  USEL UR18, UR18, URZ, UP0 ;  /* 0x000000ff12127287 */ /* 0x000fc80008000000 */
[----:B------:R-:W-:Y:S01]  /*3d50*/  LOP3.LUT R9, R9, UR6, RZ, 0x3c, !PT ;  /* 0x0000000609097c12 */ /* 0x000fe2000f8e3cff */
[----:B------:R-:W-:Y:S07]  /*3d60*/  @P1 BRA `(.L_x_75) ;  /* 0xfffffff800881947 */ /* 0x000fee000383ffff */
[----:B------:R-:W1:Y:S01]  /*3d70*/  S2UR UR4, SR_CgaCtaId ;  /* 0x00000000000479c3 */ /* 0x000e620000008800 */
[----:B------:R-:W-:Y:S01]  /*3d80*/  ELECT P0, URZ, PT ;  /* 0x0000000000ff782f */ /* 0x000fe20003800000 */
[----:B------:R-:W-:Y:S01]  /*3d90*/  HFMA2 R0, -RZ, RZ, 0, 5.9604644775390625e-08 ;  /* 0x00000001ff007431 */ /* 0x000fe200000001ff */
[----:B------:R-:W-:-:S05]  /*3da0*/  UMOV UR6, 0x40 ;  /* 0x0000004000067882 */ /* 0x000fca0000000000 */
[----:B------:R-:W-:Y:S01]  /*3db0*/  UVIRTCOUNT.DEALLOC.SMPOOL 0x80 ;  /* 0x000000800000784c */ /* 0x000fe20000000000 */
[----:B------:R-:W-:Y:S02]  /*3dc0*/  UISETP.NE.AND UP0, UPT, UR9, URZ, UPT ;  /* 0x000000ff0900728c */ /* 0x000fe4000bf05270 */
[----:B-1----:R-:W-:-:S09]  /*3dd0*/  ULEA UR4, UR4, UR6, 0x18 ;  /* 0x0000000604047291 */ /* 0x002fd2000f8ec0ff */
[----:B------:R1:W-:Y:S01]  /*3de0*/  @P0 STS.U8 [UR4+0x1c], R0 ;  /* 0x00001c00ff000988 */ /* 0x0003e20008000004 */
[----:B------:R-:W-:Y:S05]  /*3df0*/  BRA.U UP0, `(.L_x_76) ;  /* 0x0000000100a07547 */ /* 0x000fea000b800000 */
[----:B------:R-:W-:Y:S01]  /*3e00*/  UIADD3 UR6, UPT, UPT, UR5, 0xe0, URZ ;  /* 0x000000e005067890 */ /* 0x000fe2000fffe0ff */
[----:B------:R-:W-:-:S03]  /*3e10*/  SHF.L.U32 R3, R9, 0x1f, RZ ;  /* 0x0000001f09037819 */ /* 0x000fc600000006ff */
[----:B----4-:R-:W-:-:S09]  /*3e20*/  ULEA UR7, UR18, UR6, 0x3 ;  /* 0x0000000612077291 */ /* 0x010fd2000f8e18ff */
[----:B------:R-:W2:Y:S02]  /*3e30*/  SYNCS.PHASECHK.TRANS64.TRYWAIT P0, [UR7], R3 ;  /* 0x00000003ff0075a7 */ /* 0x000ea40008001107 */
[----:B--2---:R-:W-:Y:S05]  /*3e40*/  @!P0 BRA `(.L_x_77) ;  /* 0x0000005000a48947 */ /* 0x004fea0003800000 */
.L_x_175:
        /* <DEDUP_REMOVED lines=9> */
.L_x_177:
        /* <DEDUP_REMOVED lines=9> */
.L_x_179:
[----:B------:R-:W-:-:S04]  /*3f70*/  UIADD3 UR9, UPT, UPT, UR9, 0x1, URZ ;  /* 0x0000000109097890 */ /* 0x000fc8000fffe0ff */
[----:B------:R-:W-:-:S04]  /*3f80*/  UISETP.NE.AND UP1, UPT, UR9, 0x4, UPT ;  /* 0x000000040900788c */ /* 0x000fc8000bf25270 */
[----:B------:R-:W-:Y:S02]  /*3f90*/  USEL UR7, URZ, 0x1, UP1 ;  /* 0x00000001ff077887 */ /* 0x000fe40008800000 */
[----:B------:R-:W-:-:S04]  /*3fa0*/  USEL UR9, UR9, URZ, UP1 ;  /* 0x000000ff09097287 */ /* 0x000fc80008800000 */
[----:B------:R-:W-:Y:S01]  /*3fb0*/  ULEA UR9, UR9, UR6, 0x3 ;  /* 0x0000000609097291 */ /* 0x000fe2000f8e18ff */
[----:B-1----:R-:W-:-:S04]  /*3fc0*/  LOP3.LUT R3, R2, UR7, RZ, 0x3c, !PT ;  /* 0x0000000702037c12 */ /* 0x002fc8000f8e3cff */
[----:B------:R-:W-:Y:S01]  /*3fd0*/  SHF.L.U32 R3, R3, 0x1f, RZ ;  /* 0x0000001f03037819 */ /* 0x000fe200000006ff */
[----:B------:R-:W-:-:S04]  /*3fe0*/  IMAD.U32 R0, RZ, RZ, UR9 ;  /* 0x00000009ff007e24 */ /* 0x000fc8000f8e00ff */
[----:B------:R1:W2:Y:S03]  /*3ff0*/  SYNCS.PHASECHK.TRANS64.TRYWAIT P0, [R0+URZ], R3 ;  /* 0x00000003000075a7 */ /* 0x0002a600080011ff */
[----:B--2---:R-:W-:Y:S05]  /*4000*/  @!P0 NANOSLEEP.SYNCS 0x989680 ;  /* 0x009896800000895d */ /* 0x004fea0003900000 */
[----:B------:R-:W2:Y:S02]  /*4010*/  @!P0 SYNCS.PHASECHK.TRANS64 P0, [R0+URZ], R3 ;  /* 0x00000003000085a7 */ /* 0x000ea400080010ff */
[----:B--2---:R-:W-:Y:S05]  /*4020*/  @P0 BRA `(.L_x_80) ;  /* 0x0000000000200947 */ /* 0x004fea0003800000 */
.L_x_81:
[----:B--2---:R2:W4:Y:S02]  /*4030*/  SYNCS.PHASECHK.TRANS64.TRYWAIT P0, [R0+URZ], R3 ;  /* 0x00000003000075a7 */ /* 0x00452400080011ff */
[----:B----4-:R-:W-:Y:S05]  /*4040*/  @!P0 NANOSLEEP.SYNCS 0x989680 ;  /* 0x009896800000895d */ /* 0x010fea0003900000 */
[----:B------:R-:W4:Y:S02]  /*4050*/  @!P0 SYNCS.PHASECHK.TRANS64 P0, [R0+URZ], R3 ;  /* 0x00000003000085a7 */ /* 0x000f2400080010ff */
[----:B----4-:R-:W-:Y:S05]  /*4060*/  @!P0 BRA `(.L_x_81) ;  /* 0xfffffffc00f08947 */ /* 0x010fea000383ffff */
[----:B------:R-:W-:Y:S05]  /*4070*/  BRA `(.L_x_80) ;  /* 0x00000000000c7947 */ /* 0x000fea0003800000 */
.L_x_76:
[----:B------:R-:W-:-:S04]  /*4080*/  UIADD3 UR6, UPT, UPT, UR5, 0x120, URZ ;  /* 0x0000012005067890 */ /* 0x000fc8000fffe0ff */
[----:B------:R-:W-:-:S09]  /*4090*/  UPRMT UR6, UR8, 0x654, UR6 ;  /* 0x0000065408067896 */ /* 0x000fd20008000006 */
[----:B------:R-:W-:Y:S03]  /*40a0*/  SYNCS.ARRIVE.TRANS64.RED.A1T0 RZ, [UR6], RZ ;  /* 0x000000ffffff79a7 */ /* 0x000fe60008100406 */
.L_x_80:
[----:B-12---:R-:W-:Y:S01]  /*40b0*/  SHF.L.U32 R3, RZ, 0x1f, RZ ;  /* 0x0000001fff037819 */ /* 0x006fe200000006ff */
[----:B------:R-:W-:Y:S01]  /*40c0*/  UIADD3 UR6, UPT, UPT, UR5, 0x120, URZ ;  /* 0x0000012005067890 */ /* 0x000fe2000fffe0ff */
[----:B------:R-:W-:Y:S02]  /*40d0*/  PLOP3.LUT P0, PT, PT, PT, UP0, 0x80, 0x8 ;  /* 0x000000000008781c */ /* 0x000fe40003f0f008 */
[----:B------:R-:W1:Y:S02]  /*40e0*/  SYNCS.PHASECHK.TRANS64.TRYWAIT P1, [UR5+0x120], R3 ;  /* 0x00012003ff0075a7 */ /* 0x000e640008021105 */
[----:B-1----:R-:W-:Y:S09]  /*40f0*/  @!P1 BRA `(.L_x_82) ;  /* 0x0000005000409947 */ /* 0x002ff20003800000 */
.L_x_181:
[----:B------:R-:W-:Y:S01]  /*4100*/  @!UP0 UPRMT UR6, UR8, 0x654, UR6 ;  /* 0x0000065408068896 */ /* 0x000fe20008000006 */
[----:B------:R-:W-:Y:S02]  /*4110*/  UMOV UR5, 0x1 ;  /* 0x0000000100057882 */ /* 0x000fe40000000000 */
[----:B------:R-:W-:-:S06]  /*4120*/  UMOV UR8, 0xffff ;  /* 0x0000ffff00087882 */ /* 0x000fcc0000000000 */
[----:B------:R-:W-:Y:S01]  /*4130*/  @!P0 SYNCS.ARRIVE.TRANS64.RED.A1T0 RZ, [UR6], RZ ;  /* 0x000000ffffff89a7 */ /* 0x000fe20008100406 */
[----:B------:R-:W-:Y:S01]  /*4140*/  NOP ;  /* 0x0000000000007918 */ /* 0x000fe20000000000 */
[----:B-1----:R-:W1:Y:S01]  /*4150*/  LDS R0, [UR4+0x14] ;  /* 0x00001404ff007984 */ /* 0x002e620008000800 */
[----:B------:R-:W-:-:S04]  /*4160*/  ULOP3.LUT UR6, UR21, 0xffff, URZ, 0xc0, !UPT ;  /* 0x0000ffff15067892 */ /* 0x000fc8000f8ec0ff */
[----:B------:R-:W-:-:S04]  /*4170*/  USHF.R.U32.HI UR6, URZ, 0x5, UR6 ;  /* 0x00000005ff067899 */ /* 0x000fc80008011606 */
[----:B------:R-:W-:Y:S02]  /*4180*/  USHF.L.U32 UR8, UR8, UR6, URZ ;  /* 0x0000000608087299 */ /* 0x000fe400080006ff */
[----:B------:R-:W-:-:S04]  /*4190*/  USHF.L.U32 UR5, UR5, UR6, URZ ;  /* 0x0000000605057299 */ /* 0x000fc800080006ff */
[----:B-1----:R-:W-:-:S04]  /*41a0*/  LOP3.LUT R0, R0, UR8, RZ, 0xc0, !PT ;  /* 0x0000000800007c12 */ /* 0x002fc8000f8ec0ff */
[----:B------:R-:W-:-:S13]  /*41b0*/  ISETP.NE.AND P0, PT, R0, UR8, PT ;  /* 0x0000000800007c0c */ /* 0x000fda000bf05270 */
[----:B------:R-:W-:Y:S05]  /*41c0*/  @P0 BRA `(.L_x_83) ;  /* 0x0000000000580947 */ /* 0x000fea0003800000 */
[----:B------:R-:W1:Y:S02]  /*41d0*/  LDS R0, [UR4+0x18] ;  /* 0x00001804ff007984 */ /* 0x000e640008000800 */
[----:B-1----:R-:W-:-:S04]  /*41e0*/  LOP3.LUT R0, R0, UR5, RZ, 0xc0, !PT ;  /* 0x0000000500007c12 */ /* 0x002fc8000f8ec0ff */
[----:B------:R-:W-:-:S13]  /*41f0*/  ISETP.NE.AND P0, PT, R0, UR5, PT ;  /* 0x0000000500007c0c */ /* 0x000fda000bf05270 */
[----:B------:R-:W-:Y:S05]  /*4200*/  @P0 BRA `(.L_x_84) ;  /* 0x00000000003c0947 */ /* 0x000fea0003800000 */
[----:B------:R-:W1:Y:S01]  /*4210*/  S2R R2, SR_LANEID ;  /* 0x0000000000027919 */ /* 0x000e620000000000 */
[----:B------:R-:W-:Y:S01]  /*4220*/  ULOP3.LUT UR8, URZ, UR8, URZ, 0x33, !UPT ;  /* 0x00000008ff087292 */ /* 0x000fe2000f8e33ff */
[----:B------:R-:W-:Y:S01]  /*4230*/  LOP3.LUT R4, RZ, UR5, RZ, 0x33, !PT ;  /* 0x00000005ff047c12 */ /* 0x000fe2000f8e33ff */
[----:B----4-:R-:W-:Y:S02]  /*4240*/  VOTEU.ANY UR7, UPT, PT ;  /* 0x0000000000077886 */ /* 0x010fe400038e0100 */
[----:B------:R-:W-:Y:S01]  /*4250*/  UFLO.U32 UR7, UR7 ;  /* 0x00000007000772bd */ /* 0x000fe200080e0000 */
[----:B------:R-:W2:Y:S01]  /*4260*/  REDUX UR5, R4 ;  /* 0x00000000040573c4 */ /* 0x000ea20000000000 */
[----:B------:R-:W-:-:S06]  /*4270*/  IMAD.U32 R0, RZ, RZ, UR8 ;  /* 0x00000008ff007e24 */ /* 0x000fcc000f8e00ff */
[----:B------:R4:W-:Y:S01]  /*4280*/  UTCATOMSWS.AND URZ, UR8 ;  /* 0x0000000800ff79e3 */ /* 0x0009e20008000000 */
[----:B------:R-:W3:Y:S01]  /*4290*/  REDUX UR6, R0 ;  /* 0x00000000000673c4 */ /* 0x000ee20000000000 */
[----:B-1----:R-:W-:Y:S01]  /*42a0*/  ISETP.EQ.U32.AND P0, PT, R2, UR7, PT ;  /* 0x0000000702007c0c */ /* 0x002fe2000bf02070 */
[----:B--2---:R-:W-:Y:S01]  /*42b0*/  IMAD.U32 R2, RZ, RZ, UR5 ;  /* 0x00000005ff027e24 */ /* 0x004fe2000f8e00ff */
[----:B---3--:R-:W-:-:S11]  /*42c0*/  MOV R3, UR6 ;  /* 0x0000000600037c02 */ /* 0x008fd60008000f00 */
[----:B------:R4:W-:Y:S04]  /*42d0*/  @P0 ATOMS.AND RZ, [UR4+0x14], R3 ;  /* 0x00001403ffff098c */ /* 0x0009e8000a800004 */
[----:B------:R4:W-:Y:S01]  /*42e0*/  @P0 ATOMS.AND RZ, [UR4+0x18], R2 ;  /* 0x00001802ffff098c */ /* 0x0009e2000a800004 */
[----:B------:R-:W-:Y:S05]  /*42f0*/  BRA `(.L_x_85) ;  /* 0x0000000000147947 */ /* 0x000fea0003800000 */
.L_x_84:
[----:B------:R-:W-:Y:S02]  /*4300*/  MOV R2, 0x4320 ;  /* 0x0000432000027802 */ /* 0x000fe40000000f00 */
[----:B---345:R-:W-:Y:S05]  /*4310*/  CALL.REL.NOINC `($__internal_0_$__cuda_sm10x_tcgen05_guardrail_trap_col_being_dealloced_not_returned_by_alloc) ;  /* 0x0000005400207944 */ /* 0x038fea0003c00000 */
[----:B------:R-:W-:Y:S05]  /*4320*/  BRA `(.L_x_85) ;  /* 0x0000000000087947 */ /* 0x000fea0003800000 */
.L_x_83:
[----:B------:R-:W-:Y:S02]  /*4330*/  MOV R2, 0x4350 ;  /* 0x0000435000027802 */ /* 0x000fe40000000f00 */
[----:B---345:R-:W-:Y:S05]  /*4340*/  CALL.REL.NOINC `($__internal_2_$__cuda_sm10x_tcgen05_guardrail_trap_unallocated_columns_being_dealloced) ;  /* 0x00000054002c7944 */ /* 0x038fea0003c00000 */
.L_x_85:
[----:B------:R-:W-:Y:S01]  /*4350*/  NOP ;  /* 0x0000000000007918 */ /* 0x000fe20000000000 */
[----:B----4-:R-:W-:Y:S05]  /*4360*/  EXIT ;  /* 0x000000000000794d */ /* 0x010fea0003800000 */
.L_x_56:
[----:B------:R-:W-:-:S09]  /*4370*/  UISETP.NE.OR UP4, UPT, UR10, 0x3, !UP4 ;  /* 0x000000030a00788c */ /* 0x000fd2000e785670 */
[----:B------:R-:W-:Y:S05]  /*4380*/  BRA.U UP4, `(.L_x_86) ;  /* 0x00000011046c7547 */ /* 0x000fea000b800000 */
[----:B------:R-:W1:Y:S01]  /*4390*/  LDC R0, c[0x0][0xb30] ;  /* 0x0002cc00ff007b82 */ /* 0x000e620000000800 */
[----:B------:R-:W-:Y:S01]  /*43a0*/  UMOV UR4, 0x400 ;  /* 0x0000040000047882 */ /* 0x000fe20000000000 */
[----:B------:R-:W-:Y:S01]  /*43b0*/  HFMA2 R34, -RZ, RZ, 0, 0 ;  /* 0x00000000ff227431 */ /* 0x000fe200000001ff */
[----:B------:R-:W-:Y:S01]  /*43c0*/  ULEA UR4, UR37, UR4, 0x18 ;  /* 0x0000000425047291 */ /* 0x000fe2000f8ec0ff */
[----:B------:R-:W-:Y:S01]  /*43d0*/  IMAD.MOV.U32 R37, RZ, RZ, 0x1 ;  /* 0x00000001ff257424 */ /* 0x000fe200078e00ff */
[----:B------:R-:W-:Y:S01]  /*43e0*/  MOV R27, 0x1000 ;  /* 0x00001000001b7802 */ /* 0x000fe20000000f00 */
[----:B------:R-:W-:Y:S01]  /*43f0*/  IMAD.MOV.U32 R36, RZ, RZ, RZ ;  /* 0x000000ffff247224 */ /* 0x000fe200078e00ff */
[----:B------:R-:W-:Y:S01]  /*4400*/  UIADD3 UR5, UPT, UPT, UR4, 0x68, URZ ;  /* 0x0000006804057890 */ /* 0x000fe2000fffe0ff */
[----:B------:R-:W2:Y:S01]  /*4410*/  LDC R25, c[0x0][0x370] ;  /* 0x0000dc00ff197b82 */ /* 0x000ea20000000800 */
[----:B------:R-:W-:Y:S02]  /*4420*/  UPLOP3.LUT UP0, UPT, UPT, UPT, UPT, 0x40, 0x4 ;  /* 0x000000000004789c */ /* 0x000fe40003f0e870 */
[----:B------:R-:W-:-:S02]  /*4430*/  UIADD3 UR41, UPT, UPT, UR4, 0x50, URZ ;  /* 0x0000005004297890 */ /* 0x000fc4000fffe0ff */
[----:B------:R-:W-:Y:S02]  /*4440*/  UIADD3 UR33, UPT, UPT, UR4, 0x58, URZ ;  /* 0x0000005804217890 */ /* 0x000fe4000fffe0ff */
[----:B------:R-:W-:Y:S01]  /*4450*/  UIADD3 UR25, UPT, UPT, UR4, 0x60, URZ ;  /* 0x0000006004197890 */ /* 0x000fe2000fffe0ff */
[----:B------:R-:W3:Y:S01]  /*4460*/  LDC R2, c[0x0][0xb0c] ;  /* 0x0002c300ff027b82 */ /* 0x000ee20000000800 */
[----:B------:R-:W-:-:S07]  /*4470*/  UPRMT UR5, UR37, 0x654, UR5 ;  /* 0x0000065425057896 */ /* 0x000fce0008000005 */
[----:B------:R-:W4:Y:S01]  /*4480*/  LDC R24, c[0x0][0xb20] ;  /* 0x0002c800ff187b82 */ /* 0x000f220000000800 */
[----:B-1----:R-:W-:-:S07]  /*4490*/  ISETP.NE.AND P1, PT, R0, 0x1, PT ;  /* 0x000000010000780c */ /* 0x002fce0003f25270 */
[----:B------:R-:W1:Y:S08]  /*44a0*/  LDC.64 R38, c[0x0][0x348] ;  /* 0x0000d200ff267b82 */ /* 0x000e700000000a00 */
[----:B------:R-:W1:Y:S08]  /*44b0*/  LDC.64 R16, c[0x0][0x888] ;  /* 0x00022200ff107b82 */ /* 0x000e700000000a00 */
[----:B------:R-:W1:Y:S08]  /*44c0*/  LDC.64 R22, c[0x0][0xb10] ;  /* 0x0002c400ff167b82 */ /* 0x000e700000000a00 */
[----:B------:R-:W1:Y:S08]  /*44d0*/  LDC.64 R6, c[0x0][0xb18] ;  /* 0x0002c600ff067b82 */ /* 0x000e700000000a00 */
[----:B------:R-:W1:Y:S08]  /*44e0*/  LDC.64 R4, c[0x0][0xb28] ;  /* 0x0002ca00ff047b82 */ /* 0x000e700000000a00 */
[----:B------:R-:W1:Y:S08]  /*44f0*/  LDC.64 R18, c[0x0][0x890] ;  /* 0x00022400ff127b82 */ /* 0x000e700000000a00 */
[----:B--2345:R-:W1:Y:S02]  /*4500*/  LDC R32, c[0x0][0x374] ;  /* 0x0000dd00ff207b82 */ /* 0x03ce640000000800 */
.L_x_97:
[----:B------:R-:W-:Y:S02]  /*4510*/  LEA R0, R36, UR4, 0x3 ;  /* 0x0000000424007c11 */ /* 0x000fe4000f8e18ff */
[----:B------:R-:W-:Y:S02]  /*4520*/  SHF.L.U32 R3, R34, 0x1f, RZ ;  /* 0x0000001f22037819 */ /* 0x000fe400000006ff */
[----:B------:R-:W-:Y:S02]  /*4530*/  LEA R28, R36, UR4, 0x4 ;  /* 0x00000004241c7c11 */ /* 0x000fe4000f8e20ff */
[----:B--2---:R-:W2:Y:S02]  /*4540*/  SYNCS.PHASECHK.TRANS64.TRYWAIT P0, [R0+URZ+0xa0], R3 ;  /* 0x0000a003000075a7 */ /* 0x004ea400080011ff */
[----:B--2---:R-:W-:Y:S05]  /*4550*/  @!P0 BRA `(.L_x_87) ;  /* 0x0000004c00408947 */ /* 0x004fea0003800000 */
.L_x_182:
[----:B------:R-:W-:Y:S01]  /*4560*/  ISETP.GE.AND P0, PT, R26, 0x1, PT ;  /* 0x000000011a00780c */ /* 0x000fe20003f06270 */
[----:B------:R-:W3:Y:S01]  /*4570*/  LDS.128 R28, [R28+0x130] ;  /* 0x000130001c1c7984 */ /* 0x000ee20000000c00 */
[----:B--2---:R-:W-:Y:S01]  /*4580*/  VIADD R0, R0, 0xb0 ;  /* 0x000000b000007836 */ /* 0x004fe20000000000 */
[----:B------:R-:W-:Y:S01]  /*4590*/  @!PT LDS RZ, [RZ] ;  /* 0x00000000fffff984 */ /* 0x000fe20000000800 */
[----:B------:R-:W-:Y:S01]  /*45a0*/  @!PT LDS RZ, [RZ] ;  /* 0x00000000fffff984 */ /* 0x000fe20000000800 */
[----:B------:R-:W-:Y:S01]  /*45b0*/  @!PT LDS RZ, [RZ] ;  /* 0x00000000fffff984 */ /* 0x000fe20000000800 */
[----:B------:R-:W-:Y:S01]  /*45c0*/  @!PT LDS RZ, [RZ] ;  /* 0x00000000fffff984 */ /* 0x000fe20000000800 */
[----:B------:R2:W-:Y:S06]  /*45d0*/  MEMBAR.ALL.CTA ;  /* 0x0000000000007992 */ /* 0x0005ec0000008000 */
[----:B--2---:R-:W2:Y:S01]  /*45e0*/  FENCE.VIEW.ASYNC.S ;  /* 0x00000000000073c6 */ /* 0x004ea20000000000 */
[----:B------:R-:W-:Y:S04]  /*45f0*/  PRMT R0, RZ, 0x654, R0 ;  /* 0x00000654ff007816 */ /* 0x000fe80000000000 */
[----:B--2---:R2:W-:Y:S01]  /*4600*/  SYNCS.ARRIVE.TRANS64.RED.A1T0 RZ, [R0+URZ], RZ ;  /* 0x000000ff00ff79a7 */ /* 0x0045e200081004ff */
[----:B---3--:R-:W-:Y:S11]  /*4610*/  LOP3.LUT P3, RZ, R30, 0x1, RZ, 0xc0, !PT ;  /* 0x000000011eff7812 */ /* 0x008ff6000786c0ff */
[----:B------:R-:W-:Y:S02]  /*4620*/  @!UPT UIADD3 URZ, UPT, UPT, URZ, URZ, URZ ;  /* 0x000000fffffff290 */ /* 0x000fe4000fffe0ff */
[----:B------:R-:W-:Y:S02]  /*4630*/  @P3 MOV R13, R28 ;  /* 0x0000001c000d3202 */ /* 0x000fe40000000f00 */
[----:B------:R-:W-:Y:S01]  /*4640*/  @P3 LOP3.LUT R8, R29, 0xffff, RZ, 0xc0, !PT ;  /* 0x0000ffff1d083812 */ /* 0x000fe200078ec0ff */
[----:B--2---:R-:W-:Y:S06]  /*4650*/  @!P0 BRA `(.L_x_88) ;  /* 0x0000000000a48947 */ /* 0x004fec0003800000 */
[----:B-1----:R-:W-:Y:S01]  /*4660*/  IMAD.HI.U32 R41, R32, R7, RZ ;  /* 0x0000000720297227 */ /* 0x002fe200078e00ff */
[----:B------:R-:W-:Y:S02]  /*4670*/  ISETP.NE.AND P0, PT, R6, 0x1, PT ;  /* 0x000000010600780c */ /* 0x000fe40003f05270 */
[----:B------:R-:W-:Y:S01]  /*4680*/  ISETP.NE.AND P2, PT, R26, 0x1, PT ;  /* 0x000000011a00780c */ /* 0x000fe20003f45270 */
[----:B------:R-:W-:Y:S01]  /*4690*/  IMAD.HI.U32 R40, R25, R22, RZ ;  /* 0x0000001619287227 */ /* 0x000fe200078e00ff */
[----:B------:R-:W-:Y:S02]  /*46a0*/  SHF.R.U32.HI R41, RZ, R24, R41 ;  /* 0x00000018ff297219 */ /* 0x000fe40000011629 */
[----:B------:R-:W-:Y:S01]  /*46b0*/  ISETP.NE.AND P4, PT, R2, 0x1, PT ;  /* 0x000000010200780c */ /* 0x000fe20003f85270 */
[----:B------:R-:W-:Y:S01]  /*46c0*/  IMAD.HI.U32 R42, R13, R22, RZ ;  /* 0x000000160d2a7227 */ /* 0x000fe200078e00ff */
[----:B------:R-:W-:Y:S02]  /*46d0*/  SHF.R.U32.HI R40, RZ, R23, R40 ;  /* 0x00000017ff287219 */ /* 0x000fe40000011628 */
[----:B------:R-:W-:Y:S01]  /*46e0*/  SEL R3, R32, R41, !P0 ;  /* 0x0000002920037207 */ /* 0x000fe20004000000 */
[C---:B------:R-:W-:Y:S01]  /*46f0*/  IMAD.HI.U32 R41, R8.reuse, R7, RZ ;  /* 0x0000000708297227 */ /* 0x040fe200078e00ff */
[----:B------:R-:W-:Y:S02]  /*4700*/  SEL R11, R25, R40, !P4 ;  /* 0x00000028190b7207 */ /* 0x000fe40006000000 */
[----:B------:R-:W-:Y:S01]  /*4710*/  SHF.R.U32.HI R42, RZ, R23, R42 ;  /* 0x00000017ff2a7219 */ /* 0x000fe2000001162a */
[----:B------:R-:W-:Y:S01]  /*4720*/  IMAD.HI.U32 R44, R3, R4, RZ ;  /* 0x00000004032c7227 */ /* 0x000fe200078e00ff */
[----:B------:R-:W-:Y:S03]  /*4730*/  SHF.R.U32.HI R41, RZ, R24, R41 ;  /* 0x00000018ff297219 */ /* 0x000fe60000011629 */
[----:B------:R-:W-:Y:S01]  /*4740*/  IMAD.HI.U32 R40, R11, R4, RZ ;  /* 0x000000040b287227 */ /* 0x000fe200078e00ff */
[----:B------:R-:W-:Y:S02]  /*4750*/  @P2 SHF.R.U32.HI R3, RZ, R5, R44 ;  /* 0x00000005ff032219 */ /* 0x000fe4000001162c */
[----:B------:R-:W-:Y:S02]  /*4760*/  SEL R9, R8, R41, !P0 ;  /* 0x0000002908097207 */ /* 0x000fe40004000000 */
[----:B------:R-:W-:Y:S01]  /*4770*/  @P2 SHF.R.U32.HI R11, RZ, R5, R40 ;  /* 0x00000005ff0b2219 */ /* 0x000fe20000011628 */
[C---:B------:R-:W-:Y:S01]  /*4780*/  IMAD R10, R26.reuse, R3, RZ ;  /* 0x000000031a0a7224 */ /* 0x040fe200078e02ff */
[----:B------:R-:W-:Y:S01]  /*4790*/  SEL R3, R13, R42, !P4 ;  /* 0x0000002a0d037207 */ /* 0x000fe20006000000 */
[C---:B------:R-:W-:Y:S03]  /*47a0*/  IMAD.HI.U32 R14, R9.reuse, R4, RZ ;  /* 0x00000004090e7227 */ /* 0x040fe600078e00ff */
[----:B------:R-:W-:Y:S01]  /*47b0*/  ISETP.GE.AND P0, PT, R9, R10, PT ;  /* 0x0000000a0900720c */ /* 0x000fe20003f06270 */
[C---:B------:R-:W-:Y:S01]  /*47c0*/  IMAD R12, R26.reuse, R11, RZ ;  /* 0x0000000b1a0c7224 */ /* 0x040fe200078e02ff */
[-C--:B------:R-:W-:Y:S04]  /*47d0*/  SHF.R.U32.HI R14, RZ, R5.reuse, R14 ;  /* 0x00000005ff0e7219 */ /* 0x080fe8000001160e */
[----:B------:R-:W-:Y:S02]  /*47e0*/  ISETP.GE.OR P0, PT, R3, R12, P0 ;  /* 0x0000000c0300720c */ /* 0x000fe40000706670 */
[----:B------:R-:W-:Y:S05]  /*47f0*/  SEL R15, R9, R14, !P2 ;  /* 0x0000000e090f7207 */ /* 0x000fea0005000000 */
[----:B------:R-:W-:Y:S04]  /*4800*/  IMAD.MOV R14, RZ, RZ, -R15 ;  /* 0x000000ffff0e7224 */ /* 0x000fe800078e0a0f */
[----:B------:R-:W-:Y:S02]  /*4810*/  IMAD R14, R26, R14, R9 ;  /* 0x0000000e1a0e7224 */ /* 0x000fe400078e0209 */
[C---:B------:R-:W-:Y:S05]  /*4820*/  @!P0 IMAD.HI.U32 R10, R3.reuse, R4, RZ ;  /* 0x00000004030a8227 */ /* 0x040fea00078e00ff */
[----:B------:R-:W-:Y:S04]  /*4830*/  @!P0 SHF.R.U32.HI R10, RZ, R5, R10 ;  /* 0x00000005ff0a8219 */ /* 0x000fe8000001160a */
[----:B------:R-:W-:Y:S01]  /*4840*/  @!P0 SEL R0, R3, R10, !P2 ;  /* 0x0000000a03008207 */ /* 0x000fe20005000000 */
[----:B------:R-:W-:Y:S03]  /*4850*/  IMAD.MOV R10, RZ, RZ, -R3 ;  /* 0x000000ffff0a7224 */ /* 0x000fe600078e0a03 */
[----:B------:R-:W-:Y:S01]  /*4860*/  @!P0 IADD3 R15, PT, PT, R15, -R0, RZ ;  /* 0x800000000f0f8210 */ /* 0x000fe20007ffe0ff */
[----:B------:R-:W-:Y:S01]  /*4870*/  @!P0 IMAD R0, R11, R14, R0 ;  /* 0x0000000e0b008224 */ /* 0x000fe200078e0200 */
[----:B------:R-:W-:Y:S01]  /*4880*/  IADD3 R11, PT, PT, -R9, RZ, RZ ;  /* 0x000000ff090b7210 */ /* 0x000fe20007ffe1ff */
[----:B------:R-:W-:Y:S02]  /*4890*/  IMAD R13, R2, R10, R13 ;  /* 0x0000000a020d7224 */ /* 0x000fe400078e020d */
[----:B------:R-:W-:Y:S02]  /*48a0*/  @!P0 IMAD R9, R15, R26, R3 ;  /* 0x0000001a0f098224 */ /* 0x000fe400078e0203 */
[----:B------:R-:W-:Y:S02]  /*48b0*/  @!P0 IMAD.MOV.U32 R3, RZ, RZ, R0 ;  /* 0x000000ffff038224 */ /* 0x000fe400078e0000 */
[----:B------:R-:W-:Y:S02]  /*48c0*/  IMAD R8, R6, R11, R8 ;  /* 0x0000000b06087224 */ /* 0x000fe400078e0208 */
[----:B------:R-:W-:Y:S02]  /*48d0*/  IMAD R13, R3, R2, R13 ;  /* 0x00000002030d7224 */ /* 0x000fe400078e020d */
[----:B------:R-:W-:Y:S02]  /*48e0*/  IMAD R8, R9, R6, R8 ;  /* 0x0000000609087224 */ /* 0x000fe400078e0208 */
.L_x_88:
[----:B------:R-:W-:Y:S05]  /*48f0*/  BRA.U UP0, `(.L_x_89) ;  /* 0x0000000100107547 */ /* 0x000fea000b800000 */
[----:B------:R-:W-:Y:S04]  /*4900*/  MOV R0, UR6 ;  /* 0x0000000600007c02 */ /* 0x000fe80008000f00 */
[----:B------:R-:W-:Y:S04]  /*4910*/  SHF.L.U32 R3, R0, 0x1f, RZ ;  /* 0x0000001f00037819 */ /* 0x000fe800000006ff */
[----:B------:R-:W2:Y:S02]  /*4920*/  SYNCS.PHASECHK.TRANS64.TRYWAIT P0, [UR4+0x98], R3 ;  /* 0x00009803ff0075a7 */ /* 0x000ea40008001104 */
[----:B--2---:R-:W-:Y:S05]  /*4930*/  @!P0 BRA `(.L_x_90) ;  /* 0x00000048005c8947 */ /* 0x004fea0003800000 */
.L_x_89:
[----:B-1----:R-:W-:Y:S02]  /*4940*/  ISETP.NE.U32.AND P0, PT, R18, RZ, PT ;  /* 0x000000ff1200720c */ /* 0x002fe40003f05070 */
[----:B------:R-:W-:Y:S02]  /*4950*/  R2UR UR42, R20 ;  /* 0x00000000142a72ca */ /* 0x000fe400000e0000 */
[----:B------:R-:W-:Y:S02]  /*4960*/  R2UR UR43, R21 ;  /* 0x00000000152b72ca */ /* 0x000fe400000e0000 */
[----:B------:R-:W-:Y:S02]  /*4970*/  ISETP.NE.AND.EX P0, PT, R19, RZ, PT, P0 ;  /* 0x000000ff1300720c */ /* 0x000fe40003f05300 */
[----:B------:R-:W-:Y:S02]  /*4980*/  ISETP.NE.U32.AND P2, PT, R18, RZ, PT ;  /* 0x000000ff1200720c */ /* 0x000fe40003f45070 */
[----:B------:R-:W-:Y:S02]  /*4990*/  SHF.L.U32 R12, R37, 0x1f, RZ ;  /* 0x0000001f250c7819 */ /* 0x000fe400000006ff */
[----:B------:R-:W-:Y:S03]  /*49a0*/  ISETP.NE.AND.EX P2, PT, R19, RZ, PT, P2 ;  /* 0x000000ff1300720c */ /* 0x000fe60003f45320 */
[----:B------:R-:W-:Y:S02]  /*49b0*/  USHF.L.U32 UR42, UR42, 0x7, URZ ;  /* 0x000000072a2a7899 */ /* 0x000fe400080006ff */
[----:B------:R-:W-:Y:S02]  /*49c0*/  USHF.L.U32 UR43, UR43, 0x6, URZ ;  /* 0x000000062b2b7899 */ /* 0x000fe400080006ff */
[----:B------:R-:W-:Y:S10]  /*49d0*/  @!P0 BRA `(.L_x_91) ;  /* 0x00000000002c8947 */ /* 0x000ff40003800000 */
[----:B------:R-:W-:Y:S01]  /*49e0*/  ISETP.NE.U32.AND P0, PT, R16, RZ, PT ;  /* 0x000000ff1000720c */ /* 0x000fe20003f05070 */
[----:B------:R-:W-:Y:S03]  /*49f0*/  IMAD.MOV.U32 R63, RZ, RZ, 0x1 ;  /* 0x00000001ff3f7424 */ /* 0x000fe600078e00ff */
[----:B------:R-:W-:Y:S11]  /*4a00*/  ISETP.NE.AND.EX P0, PT, R17, RZ, PT, P0 ;  /* 0x000000ff1100720c */ /* 0x000ff60003f05300 */
[----:B------:R-:W-:Y:S02]  /*4a10*/  @!UPT UIADD3 URZ, UPT, UPT, URZ, URZ, URZ ;  /* 0x000000fffffff290 */ /* 0x000fe4000fffe0ff */
[----:B------:R-:W1:Y:S01]  /*4a20*/  @P0 LDC.64 R10, c[0x0][0x888] ;  /* 0x00022200ff0a0b82 */ /* 0x000e620000000a00 */
[----:B--2---:R-:W-:Y:S04]  /*4a30*/  @P0 IMAD R0, R18, UR36, RZ ;  /* 0x0000002412000c24 */ /* 0x004fe8000f8e02ff */
[----:B-1----:R-:W-:Y:S04]  /*4a40*/  @P0 IMAD.WIDE R10, R0, 0x4, R10 ;  /* 0x00000004000a0825 */ /* 0x002fe800078e020a */
[----:B------:R-:W-:Y:S01]  /*4a50*/  HFMA2 R0, -RZ, RZ, 0, 5.9604644775390625e-08 ;  /* 0x00000001ff007431 */ /* 0x000fe200000001ff */
[----:B------:R1:W5:Y:S04]  /*4a60*/  @P0 LDG.E R35, desc[UR46][R10.64] ;  /* 0x0000002e0a230981 */ /* 0x000368000c1e1900 */
[----:B------:R-:W-:Y:S01]  /*4a70*/  @!P0 PRMT R63, R0, 0x7610, R63 ;  /* 0x00007610003f8816 */ /* 0x000fe2000000003f */
[----:B-1----:R-:W3:Y:S06]  /*4a80*/  @!P0 LDC R35, c[0x0][0x880] ;  /* 0x00022000ff238b82 */ /* 0x002eec0000000800 */
.L_x_91:
[----:B---3-5:R-:W-:Y:S01]  /*4a90*/  @!P2 FSETP.EQ.AND P0, PT, R35, RZ, PT ;  /* 0x000000ff2300a20b */ /* 0x028fe20003f02000 */
[----:B------:R-:W-:Y:S01]  /*4aa0*/  @!UPT UIADD3 URZ, UPT, UPT, URZ, URZ, URZ ;  /* 0x000000fffffff290 */ /* 0x000fe2000fffe0ff */
[----:B------:R-:W-:Y:S11]  /*4ab0*/  @!P2 BRA `(.L_x_92) ;  /* 0x000000000018a947 */ /* 0x000ff60003800000 */
[----:B------:R-:W-:Y:S02]  /*4ac0*/  LOP3.LUT P2, RZ, R63, 0xff, RZ, 0xc0, !PT ;  /* 0x000000ff3fff7812 */ /* 0x000fe4000784c0ff */
[----:B------:R-:W-:Y:S04]  /*4ad0*/  ISETP.NE.U32.AND P0, PT, R16, RZ, PT ;  /* 0x000000ff1000720c */ /* 0x000fe80003f05070 */
[----:B------:R-:W-:Y:S04]  /*4ae0*/  ISETP.NE.AND.EX P0, PT, R17, RZ, PT, P0 ;  /* 0x000000ff1100720c */ /* 0x000fe80003f05300 */
[----:B------:R-:W-:Y:S03]  /*4af0*/  PLOP3.LUT P0, PT, P0, PT, PT, 0x8, 0x80 ;  /* 0x000000000080781c */ /* 0x000fe6000070e170 */
[----:B------:R-:W-:Y:S11]  /*4b00*/  @P2 FSETP.EQ.AND P0, PT, R35, RZ, PT ;  /* 0x000000ff2300220b */ /* 0x000ff60003f02000 */
[----:B------:R-:W-:Y:S02]  /*4b10*/  @!UPT UIADD3 URZ, UPT, UPT, URZ, URZ, URZ ;  /* 0x000000fffffff290 */ /* 0x000fe4000fffe0ff */
.L_x_92:
[----:B------:R-:W1:Y:S01]  /*4b20*/  SYNCS.PHASECHK.TRANS64.TRYWAIT P2, [UR4+0x70], R12 ;  /* 0x0000700cff0075a7 */ /* 0x000e620008041104 */
[----:B------:R-:W-:Y:S04]  /*4b30*/  ELECT P4, URZ, PT ;  /* 0x0000000000ff782f */ /* 0x000fe80003880000 */
[----:B------:R-:W-:Y:S11]  /*4b40*/  PLOP3.LUT P4, PT, P0, P4, PT, 0xf2, 0x2f ;  /* 0x00000000002f781c */ /* 0x000ff60000789e72 */
[----:B------:R-:W-:Y:S02]  /*4b50*/  @!UPT UIADD3 URZ, UPT, UPT, URZ, URZ, URZ ;  /* 0x000000fffffff290 */ /* 0x000fe4000fffe0ff */
[----:B------:R-:W-:Y:S05]  /*4b60*/  @!P4 IADD3 R9, P0, PT, R38, 0x580, RZ ;  /* 0x000005802609c810 */ /* 0x000fea0007f1e0ff */
[----:B--2---:R-:W-:Y:S01]  /*4b70*/  @!P4 IMAD.X R0, RZ, RZ, R39, P0 ;  /* 0x000000ffff00c224 */ /* 0x004fe200000e0627 */
[----:B-1----:R-:W-:Y:S07]  /*4b80*/  @!P2 BRA `(.L_x_93) ;  /* 0x0000004400e0a947 */ /* 0x002fee0003800000 */
.L_x_185:
[----:B------:R-:W-:Y:S01]  /*4b90*/  @!P4 R2UR UR8, R9 ;  /* 0x000000000908c2ca */ /* 0x000fe200000e0000 */
[----:B------:R-:W-:Y:S01]  /*4ba0*/  VOTEU.ALL UP0, P4 ;  /* 0x0000000000ff7886 */ /* 0x000fe20002000000 */
[----:B------:R-:W-:Y:S01]  /*4bb0*/  @!P4 R2UR UR7, R0 ;  /* 0x000000000007c2ca */ /* 0x000fe200000e0000 */
[----:B------:R-:W-:Y:S01]  /*4bc0*/  VOTEU.ALL UP1, P4 ;  /* 0x0000000000ff7886 */ /* 0x000fe20002020000 */
[----:B------:R-:W-:Y:S01]  /*4bd0*/  UMOV UR14, 0x0 ;  /* 0x00000000000e7882 */ /* 0x000fe20000000000 */
[----:B------:R-:W-:Y:S01]  /*4be0*/  UMOV UR15, 0x10000000 ;  /* 0x10000000000f7882 */ /* 0x000fe20000000000 */
[----:B------:R-:W-:Y:S01]  /*4bf0*/  @!UP0 UIADD3 UR40, UPT, UPT, UR4, 0x200, URZ ;  /* 0x0000020004288890 */ /* 0x000fe2000fffe0ff */
[----:B------:R-:W-:Y:S01]  /*4c00*/  @!P4 IMAD.MOV.U32 R0, RZ, RZ, 0x1000 ;  /* 0x00001000ff00c424 */ /* 0x000fe200078e00ff */
[----:B------:R-:W-:Y:S01]  /*4c10*/  UMOV UR44, UR36 ;  /* 0x00000024002c7c82 */ /* 0x000fe20008000000 */
[----:B------:R-:W-:Y:S01]  /*4c20*/  @!UP0 UIADD3 UR10, UPT, UPT, UR42, 0x40, URZ ;  /* 0x000000402a0a8890 */ /* 0x000fe2000fffe0ff */
[----:B------:R-:W-:Y:S01]  /*4c30*/  @!P4 IADD3 R9, P0, PT, R38, 0x580, RZ ;  /* 0x000005802609c810 */ /* 0x000fe20007f1e0ff */
[----:B------:R-:W-:Y:S01]  /*4c40*/  UMOV UR9, UR41 ;  /* 0x0000002900097c82 */ /* 0x000fe20008000000 */
[----:B------:R-:W-:Y:S01]  /*4c50*/  UMOV UR11, UR43 ;  /* 0x0000002b000b7c82 */ /* 0x000fe20008000000 */
[----:B------:R-:W-:Y:S01]  /*4c60*/  IMAD.U32 R10, RZ, RZ, UR8 ;  /* 0x00000008ff0a7e24 */ /* 0x000fe2000f8e00ff */
[----:B------:R-:W-:Y:S01]  /*4c70*/  @!UP0 UIADD3 UR8, UPT, UPT, UR4, 0xa00, URZ ;  /* 0x00000a0004088890 */ /* 0x000fe2000fffe0ff */
[----:B------:R-:W-:Y:S01]  /*4c80*/  IMAD.U32 R11, RZ, RZ, UR7 ;  /* 0x00000007ff0b7e24 */ /* 0x000fe2000f8e00ff */
[----:B------:R-:W-:Y:S01]  /*4c90*/  VOTEU.ALL UP0, P4 ;  /* 0x0000000000ff7886 */ /* 0x000fe20002000000 */
[----:B------:R-:W-:Y:S01]  /*4ca0*/  UMOV UR12, UR36 ;  /* 0x00000024000c7c82 */ /* 0x000fe20008000000 */
[----:B------:R-:W-:Y:S01]  /*4cb0*/  @!P4 R2UR UR16, R10 ;  /* 0x000000000a10c2ca */ /* 0x000fe200000e0000 */
[----:B------:R-:W-:Y:S01]  /*4cc0*/  UPRMT UR7, UR37, 0x654, UR41 ;  /* 0x0000065425077896 */ /* 0x000fe20008000029 */
[----:B------:R-:W-:Y:S11]  /*4cd0*/  @!P4 R2UR UR17, R11 ;  /* 0x000000000b11c2ca */ /* 0x000ff600000e0000 */
[----:B------:R-:W-:Y:S02]  /*4ce0*/  @!UPT UIADD3 URZ, UPT, UPT, URZ, URZ, URZ ;  /* 0x000000fffffff290 */ /* 0x000fe4000fffe0ff */
[----:B------:R2:W-:Y:S01]  /*4cf0*/  @!UP1 UTMALDG.3D [UR40], [UR16], desc[UR14] ;  /* 0x00000e28100095b4 */ /* 0x0005e20008011000 */
[----:B------:R2:W-:Y:S01]  /*4d00*/  @!UP0 UTMALDG.3D [UR8], [UR16], desc[UR14] ;  /* 0x00000e08100085b4 */ /* 0x0005e20008011000 */
[----:B------:R3:W-:Y:S01]  /*4d10*/  @!P4 SYNCS.ARRIVE.TRANS64.RED.A0TR RZ, [UR4+0x50], R0 ;  /* 0x00005000ffffc9a7 */ /* 0x0007e20008300404 */
[----:B------:R-:W-:Y:S01]  /*4d20*/  SYNCS.ARRIVE.TRANS64.RED.A1T0 RZ, [UR7], RZ ;  /* 0x000000ffffff79a7 */ /* 0x000fe20008100407 */
[----:B---3--:R-:W-:Y:S01]  /*4d30*/  @!P4 IMAD.X R0, RZ, RZ, R39, P0 ;  /* 0x000000ffff00c224 */ /* 0x008fe200000e0627 */
[----:B------:R-:W3:Y:S02]  /*4d40*/  SYNCS.PHASECHK.TRANS64.TRYWAIT P2, [UR4+0x78], R12 ;  /* 0x0000780cff0075a7 */ /* 0x000ee40008041104 */
[----:B--23--:R-:W-:Y:S05]  /*4d50*/  @!P2 BRA `(.L_x_94) ;  /* 0x000000440084a947 */ /* 0x00cfea0003800000 */
.L_x_187:
        /* <DEDUP_REMOVED lines=8> */
[----:B------:R-:W-:Y:S01]  /*4de0*/  @!UP0 UIADD3 UR32, UPT, UPT, UR4, 0x1200, URZ ;  /* 0x0000120004208890 */ /* 0x000fe2000fffe0ff */
[----:B------:R-:W-:Y:S01]  /*4df0*/  @!P4 IADD3 R21, P0, PT, R38, 0x580, RZ ;  /* 0x000005802615c810 */ /* 0x000fe20007f1e0ff */
[----:B------:R-:W-:Y:S01]  /*4e00*/  UMOV UR35, UR43 ;  /* 0x0000002b00237c82 */ /* 0x000fe20008000000 */
[----:B------:R-:W-:Y:S02]  /*4e10*/  @!UP0 UIADD3 UR10, UPT, UPT, UR42, 0x50, URZ ;  /* 0x000000502a0a8890 */ /* 0x000fe4000fffe0ff */
[----:B------:R-:W-:Y:S01]  /*4e20*/  IMAD.U32 R10, RZ, RZ, UR8 ;  /* 0x00000008ff0a7e24 */ /* 0x000fe2000f8e00ff */
[----:B------:R-:W-:Y:S01]  /*4e30*/  @!UP0 UIADD3 UR8, UPT, UPT, UR4, 0x1a00, URZ ;  /* 0x00001a0004088890 */ /* 0x000fe2000fffe0ff */
[----:B------:R-:W-:Y:S01]  /*4e40*/  IMAD.U32 R11, RZ, RZ, UR7 ;  /* 0x00000007ff0b7e24 */ /* 0x000fe2000f8e00ff */
[----:B------:R-:W-:Y:S01]  /*4e50*/  VOTEU.ALL UP0, P4 ;  /* 0x0000000000ff7886 */ /* 0x000fe20002000000 */
[----:B------:R-:W-:Y:S01]  /*4e60*/  UMOV UR9, UR33 ;  /* 0x0000002100097c82 */ /* 0x000fe20008000000 */
[----:B------:R-:W-:Y:S01]  /*4e70*/  @!P4 R2UR UR16, R10 ;  /* 0x000000000a10c2ca */ /* 0x000fe200000e0000 */
[----:B------:R-:W-:Y:S01]  /*4e80*/  UMOV UR11, UR43 ;  /* 0x0000002b000b7c82 */ /* 0x000fe20008000000 */
[----:B------:R-:W-:Y:S01]  /*4e90*/  @!P4 R2UR UR17, R11 ;  /* 0x000000000b11c2ca */ /* 0x000fe200000e0000 */
[----:B------:R-:W-:Y:S01]  /*4ea0*/  UMOV UR12, UR36 ;  /* 0x00000024000c7c82 */ /* 0x000fe20008000000 */
[----:B------:R-:W-:Y:S01]  /*4eb0*/  UPRMT UR7, UR37, 0x654, UR33 ;  /* 0x0000065425077896 */ /* 0x000fe20008000021 */
[----:B------:R-:W-:Y:S10]  /*4ec0*/  @!P4 IMAD.X R20, RZ, RZ, R39, P0 ;  /* 0x000000ffff14c224 */ /* 0x000ff400000e0627 */
[----:B------:R2:W-:Y:S01]  /*4ed0*/  @!UP1 UTMALDG.3D [UR32], [UR16], desc[UR14] ;  /* 0x00000e20100095b4 */ /* 0x0005e20008011000 */
[----:B------:R2:W-:Y:S01]  /*4ee0*/  @!UP0 UTMALDG.3D [UR8], [UR16], desc[UR14] ;  /* 0x00000e08100085b4 */ /* 0x0005e20008011000 */
[----:B------:R2:W-:Y:S01]  /*4ef0*/  @!P4 SYNCS.ARRIVE.TRANS64.RED.A0TR RZ, [UR4+0x58], R0 ;  /* 0x00005800ffffc9a7 */ /* 0x0005e20008300404 */
[----:B------:R-:W-:Y:S01]  /*4f00*/  SYNCS.ARRIVE.TRANS64.RED.A1T0 RZ, [UR7], RZ ;  /* 0x000000ffffff79a7 */ /* 0x000fe20008100407 */
[----:B------:R-:W3:Y:S02]  /*4f10*/  SYNCS.PHASECHK.TRANS64.TRYWAIT P2, [UR4+0x80], R12 ;  /* 0x0000800cff0075a7 */ /* 0x000ee40008041104 */
[----:B--23--:R-:W-:Y:S05]  /*4f20*/  @!P2 BRA `(.L_x_95) ;  /* 0x000000440028a947 */ /* 0x00cfea0003800000 */
.L_x_189:
[----:B------:R-:W2:Y:S01]  /*4f30*/  LDC.64 R14, c[0x0][0xb10] ;  /* 0x0002c400ff0e7b82 */ /* 0x000ea20000000a00 */
[----:B------:R-:W-:Y:S01]  /*4f40*/  @!P4 R2UR UR8, R21 ;  /* 0x000000001508c2ca */ /* 0x000fe200000e0000 */
[----:B------:R-:W-:Y:S01]  /*4f50*/  VOTEU.ALL UP0, P4 ;  /* 0x0000000000ff7886 */ /* 0x000fe20002000000 */
[----:B------:R-:W-:Y:S01]  /*4f60*/  @!P4 R2UR UR7, R20 ;  /* 0x000000001407c2ca */ /* 0x000fe200000e0000 */
[----:B------:R-:W-:Y:S01]  /*4f70*/  VOTEU.ALL UP1, P4 ;  /* 0x0000000000ff7886 */ /* 0x000fe20002020000 */
[----:B------:R-:W-:Y:S03]  /*4f80*/  UMOV UR14, 0x0 ;  /* 0x00000000000e7882 */ /* 0x000fe60000000000 */
[----:B------:R-:W3:Y:S01]  /*4f90*/  LDC.64 R10, c[0x0][0xb18] ;  /* 0x0002c600ff0a7b82 */ /* 0x000ee20000000a00 */
[----:B------:R-:W-:Y:S01]  /*4fa0*/  @!UP0 UIADD3 UR26, UPT, UPT, UR42, 0x20, URZ ;  /* 0x000000202a1a8890 */ /* 0x000fe2000fffe0ff */
[----:B------:R-:W-:Y:S01]  /*4fb0*/  @P3 SHF.R.U32.HI R33, RZ, 0x10, R29 ;  /* 0x00000010ff213819 */ /* 0x000fe2000001161d */
[----:B------:R-:W-:Y:S01]  /*4fc0*/  @!UP0 UIADD3 UR24, UPT, UPT, UR4, 0x2200, URZ ;  /* 0x0000220004188890 */ /* 0x000fe2000fffe0ff */
[----:B------:R-:W-:Y:S01]  /*4fd0*/  VIADD R36, R36, 0x1 ;  /* 0x0000000124247836 */ /* 0x000fe20000000000 */
[----:B------:R-:W-:Y:S03]  /*4fe0*/  UMOV UR15, 0x10000000 ;  /* 0x10000000000f7882 */ /* 0x000fe60000000000 */
[----:B------:R-:W4:Y:S01]  /*4ff0*/  @!P1 LDC R0, c[0x0][0xb20] ;  /* 0x0002c800ff009b82 */ /* 0x000f220000000800 */
[----:B------:R-:W-:Y:S01]  /*5000*/  UMOV UR27, UR43 ;  /* 0x0000002b001b7c82 */ /* 0x000fe20008000000 */
[----:B------:R-:W-:Y:S01]  /*5010*/  IMAD.U32 R20, RZ, RZ, UR8 ;  /* 0x00000008ff147e24 */ /* 0x000fe2000f8e00ff */
[----:B------:R-:W-:Y:S05]  /*5020*/  UMOV UR28, UR36 ;  /* 0x00000024001c7c82 */ /* 0x000fea0008000000 */
[----:B-1----:R-:W1:Y:S01]  /*5030*/  @!P1 LDC R3, c[0x0][0xb0c] ;  /* 0x0002c300ff039b82 */ /* 0x002e620000000800 */
[----:B------:R-:W-:Y:S01]  /*5040*/  IMAD.U32 R21, RZ, RZ, UR7 ;  /* 0x00000007ff157e24 */ /* 0x000fe2000f8e00ff */
[----:B------:R-:W-:Y:S01]  /*5050*/  @!UP0 UIADD3 UR10, UPT, UPT, UR42, 0x60, URZ ;  /* 0x000000602a0a8890 */ /* 0x000fe2000fffe0ff */
[----:B------:R-:W-:Y:S01]  /*5060*/  @!P4 R2UR UR16, R20 ;  /* 0x000000001410c2ca */ /* 0x000fe200000e0000 */
[----:B------:R-:W-:Y:S01]  /*5070*/  @!UP0 UIADD3 UR8, UPT, UPT, UR4, 0x2a00, URZ ;  /* 0x00002a0004088890 */ /* 0x000fe2000fffe0ff */
[----:B------:R-:W-:Y:S01]  /*5080*/  @!P4 IMAD.MOV.U32 R20, RZ, RZ, 0x1000 ;  /* 0x00001000ff14c424 */ /* 0x000fe200078e00ff */
[----:B------:R-:W-:Y:S01]  /*5090*/  @!P4 R2UR UR17, R21 ;  /* 0x000000001511c2ca */ /* 0x000fe200000e0000 */
[----:B------:R-:W-:Y:S01]  /*50a0*/  VOTEU.ALL UP0, P4 ;  /* 0x0000000000ff7886 */ /* 0x000fe20002000000 */
[----:B------:R-:W-:Y:S01]  /*50b0*/  UMOV UR9, UR25 ;  /* 0x0000001900097c82 */ /* 0x000fe20008000000 */
[----:B------:R-:W-:Y:S01]  /*50c0*/  UMOV UR11, UR43 ;  /* 0x0000002b000b7c82 */ /* 0x000fe20008000000 */
[----:B------:R-:W-:Y:S01]  /*50d0*/  UMOV UR12, UR36 ;  /* 0x00000024000c7c82 */ /* 0x000fe20008000000 */
[----:B------:R-:W-:Y:S08]  /*50e0*/  UPRMT UR7, UR37, 0x654, UR25 ;  /* 0x0000065425077896 */ /* 0x000ff00008000019 */
[----:B------:R1:W-:Y:S02]  /*50f0*/  @!UP1 UTMALDG.3D [UR24], [UR16], desc[UR14] ;  /* 0x00000e18100095b4 */ /* 0x0003e40008011000 */
[----:B-1----:R-:W-:Y:S01]  /*5100*/  @!P1 ISETP.NE.AND P2, PT, R3, 0x1, PT ;  /* 0x000000010300980c */ /* 0x002fe20003f45270 */
[C---:B--2---:R-:W-:Y:S01]  /*5110*/  @!P1 IMAD.HI.U32 R14, R13.reuse, R14, RZ ;  /* 0x0000000e0d0e9227 */ /* 0x044fe200078e00ff */
[----:B---3--:R-:W-:Y:S01]  /*5120*/  @!P1 ISETP.NE.AND P0, PT, R10, 0x1, PT ;  /* 0x000000010a00980c */ /* 0x008fe20003f05270 */
[----:B------:R1:W-:Y:S01]  /*5130*/  @!UP0 UTMALDG.3D [UR8], [UR16], desc[UR14] ;  /* 0x00000e08100085b4 */ /* 0x0003e20008011000 */
[----:B------:R1:W-:Y:S01]  /*5140*/  @!P4 SYNCS.ARRIVE.TRANS64.RED.A0TR RZ, [UR4+0x60], R20 ;  /* 0x00006014ffffc9a7 */ /* 0x0003e20008300404 */
[C---:B------:R-:W-:Y:S01]  /*5150*/  @!P1 IMAD.HI.U32 R11, R8.reuse, R11, RZ ;  /* 0x0000000b080b9227 */ /* 0x040fe200078e00ff */
[----:B------:R-:W-:Y:S04]  /*5160*/  @!P1 SHF.R.U32.HI R14, RZ, R15, R14 ;  /* 0x0000000fff0e9219 */ /* 0x000fe8000001160e */
[----:B----4-:R-:W-:Y:S02]  /*5170*/  @!P1 SHF.R.U32.HI R9, RZ, R0, R11 ;  /* 0x00000000ff099219 */ /* 0x010fe4000001160b */
[----:B------:R-:W-:Y:S02]  /*5180*/  @!P1 SEL R14, R13, R14, !P2 ;  /* 0x0000000e0d0e9207 */ /* 0x000fe40005000000 */
[----:B------:R-:W-:Y:S05]  /*5190*/  @!P1 SEL R9, R8, R9, !P0 ;  /* 0x0000000908099207 */ /* 0x000fea0004000000 */
[----:B------:R-:W-:Y:S01]  /*51a0*/  @!P1 IMAD.IADD R0, R9, 0x1, -R14 ;  /* 0x0000000109009824 */ /* 0x000fe200078e0a0e */
[----:B------:R-:W-:Y:S01]  /*51b0*/  SYNCS.ARRIVE.TRANS64.RED.A1T0 RZ, [UR7], RZ ;  /* 0x000000ffffff79a7 */ /* 0x000fe20008100407 */
[----:B------:R-:W-:Y:S02]  /*51c0*/  @!P1 IMAD.IADD R9, R14, 0x1, -R9 ;  /* 0x000000010e099824 */ /* 0x000fe400078e0a09 */
[----:B------:R-:W-:Y:S02]  /*51d0*/  @!P1 IMAD R13, R0, R3, R13 ;  /* 0x00000003000d9224 */ /* 0x000fe400078e020d */
[----:B------:R-:W-:Y:S01]  /*51e0*/  @!P1 IMAD R8, R9, R10, R8 ;  /* 0x0000000a09089224 */ /* 0x000fe200078e0208 */
[----:B------:R-:W2:Y:S02]  /*51f0*/  SYNCS.PHASECHK.TRANS64.TRYWAIT P5, [UR4+0x88], R12 ;  /* 0x0000880cff0075a7 */ /* 0x000ea400080a1104 */
[----:B-12---:R-:W-:Y:S05]  /*5200*/  @!P5 BRA `(.L_x_96) ;  /* 0x000000400088d947 */ /* 0x006fea0003800000 */
.L_x_191:
[----:B-1----:R-:W-:Y:S01]  /*5210*/  @!P4 IADD3 R3, P0, PT, R38, 0x580, RZ ;  /* 0x000005802603c810 */ /* 0x002fe20007f1e0ff */
[----:B------:R-:W-:Y:S01]  /*5220*/  VOTEU.ALL UP0, P4 ;  /* 0x0000000000ff7886 */ /* 0x000fe20002000000 */
[----:B------:R-:W-:Y:S01]  /*5230*/  VOTEU.ALL UP1, P4 ;  /* 0x0000000000ff7886 */ /* 0x000fe20002020000 */
[----:B------:R-:W-:Y:S01]  /*5240*/  UMOV UR14, 0x0 ;  /* 0x00000000000e7882 */ /* 0x000fe20000000000 */
[----:B------:R-:W-:Y:S01]  /*5250*/  @!P4 R2UR UR8, R3 ;  /* 0x000000000308c2ca */ /* 0x000fe200000e0000 */
[----:B------:R-:W-:Y:S01]  /*5260*/  @!P4 IMAD.X R0, RZ, RZ, R39, P0 ;  /* 0x000000ffff00c224 */ /* 0x000fe200000e0627 */
[----:B------:R-:W-:Y:S01]  /*5270*/  @!UP0 UIADD3 UR17, UPT, UPT, UR4, 0x68, URZ ;  /* 0x0000006804118890 */ /* 0x000fe2000fffe0ff */
[----:B------:R-:W-:Y:S01]  /*5280*/  ISETP.NE.AND P0, PT, R36, 0x2, PT ;  /* 0x000000022400780c */ /* 0x000fe20003f05270 */
[----:B------:R-:W-:Y:S01]  /*5290*/  @!UP0 UIADD3 UR18, UPT, UPT, UR42, 0x30, URZ ;  /* 0x000000302a128890 */ /* 0x000fe2000fffe0ff */
[----:B------:R-:W-:Y:S01]  /*52a0*/  LOP3.LUT R37, R37, 0x1, RZ, 0x3c, !PT ;  /* 0x0000000125257812 */ /* 0x000fe200078e3cff */
[----:B------:R-:W-:Y:S01]  /*52b0*/  @!UP0 UIADD3 UR16, UPT, UPT, UR4, 0x3200, URZ ;  /* 0x0000320004108890 */ /* 0x000fe2000fffe0ff */
[----:B------:R-:W-:Y:S01]  /*52c0*/  @!P4 R2UR UR7, R0 ;  /* 0x000000000007c2ca */ /* 0x000fe200000e0000 */
[----:B------:R-:W-:Y:S01]  /*52d0*/  UMOV UR15, 0x10000000 ;  /* 0x10000000000f7882 */ /* 0x000fe20000000000 */
[----:B------:R-:W-:Y:S01]  /*52e0*/  UMOV UR19, UR43 ;  /* 0x0000002b00137c82 */ /* 0x000fe20008000000 */
[----:B------:R-:W-:Y:S01]  /*52f0*/  UMOV UR20, UR36 ;  /* 0x0000002400147c82 */ /* 0x000fe20008000000 */
[----:B------:R-:W-:Y:S01]  /*5300*/  @!UP0 UIADD3 UR10, UPT, UPT, UR42, 0x70, URZ ;  /* 0x000000702a0a8890 */ /* 0x000fe2000fffe0ff */
[----:B------:R-:W-:Y:S01]  /*5310*/  SEL R3, RZ, 0x1, P0 ;  /* 0x00000001ff037807 */ /* 0x000fe20000000000 */
[----:B------:R-:W-:Y:S01]  /*5320*/  IMAD.U32 R10, RZ, RZ, UR8 ;  /* 0x00000008ff0a7e24 */ /* 0x000fe2000f8e00ff */
[----:B------:R-:W-:Y:S01]  /*5330*/  @!UP0 UIADD3 UR8, UPT, UPT, UR4, 0x3a00, URZ ;  /* 0x00003a0004088890 */ /* 0x000fe2000fffe0ff */
[----:B------:R-:W-:Y:S01]  /*5340*/  IMAD.IADD R20, R8, 0x1, R62 ;  /* 0x0000000108147824 */ /* 0x000fe200078e023e */
[----:B------:R-:W-:Y:S01]  /*5350*/  VOTEU.ALL UP0, P4 ;  /* 0x0000000000ff7886 */ /* 0x000fe20002000000 */
[----:B------:R-:W-:Y:S01]  /*5360*/  UMOV UR11, UR43 ;  /* 0x0000002b000b7c82 */ /* 0x000fe20008000000 */
[----:B------:R-:W-:Y:S01]  /*5370*/  @!P4 R2UR UR22, R10 ;  /* 0x000000000a16c2ca */ /* 0x000fe200000e0000 */
[----:B------:R-:W-:Y:S01]  /*5380*/  UMOV UR12, UR36 ;  /* 0x00000024000c7c82 */ /* 0x000fe20008000000 */
[----:B------:R-:W-:Y:S01]  /*5390*/  IMAD.U32 R11, RZ, RZ, UR7 ;  /* 0x00000007ff0b7e24 */ /* 0x000fe2000f8e00ff */
[----:B------:R-:W-:Y:S01]  /*53a0*/  UMOV UR9, UR17 ;  /* 0x0000001100097c82 */ /* 0x000fe20008000000 */
[----:B------:R-:W-:Y:S01]  /*53b0*/  @P3 R2UR UR36, R33 ;  /* 0x00000000212432ca */ /* 0x000fe200000e0000 */
[----:B------:R-:W-:Y:S01]  /*53c0*/  IMAD.IADD R21, R13, 0x1, R64 ;  /* 0x000000010d157824 */ /* 0x000fe200078e0240 */
[----:B------:R-:W-:Y:S02]  /*53d0*/  LOP3.LUT R34, R34, R3, RZ, 0x3c, !PT ;  /* 0x0000000322227212 */ /* 0x000fe400078e3cff */
[----:B------:R-:W-:Y:S02]  /*53e0*/  @!P4 R2UR UR23, R11 ;  /* 0x000000000b17c2ca */ /* 0x000fe400000e0000 */
[----:B------:R-:W-:Y:S11]  /*53f0*/  SEL R36, R36, RZ, P0 ;  /* 0x000000ff24247207 */ /* 0x000ff60000000000 */
[----:B------:R2:W-:Y:S01]  /*5400*/  @!UP1 UTMALDG.3D [UR16], [UR22], desc[UR14] ;  /* 0x00000e10160095b4 */ /* 0x0005e20008011000 */
[----:B------:R2:W-:Y:S01]  /*5410*/  @!UP0 UTMALDG.3D [UR8], [UR22], desc[UR14] ;  /* 0x00000e08160085b4 */ /* 0x0005e20008011000 */
[----:B------:R2:W-:Y:S01]  /*5420*/  @!P4 SYNCS.ARRIVE.TRANS64.RED.A0TR RZ, [UR4+0x68], R27 ;  /* 0x0000681bffffc9a7 */ /* 0x0005e20008300404 */
[----:B------:R-:W-:Y:S01]  /*5430*/  UPLOP3.LUT UP0, UPT, UPT, UPT, UPT, 0x80, 0x8 ;  /* 0x000000000008789c */ /* 0x000fe20003f0f070 */
[----:B------:R-:W-:Y:S01]  /*5440*/  SYNCS.ARRIVE.TRANS64.RED.A1T0 RZ, [UR5], RZ ;  /* 0x000000ffffff79a7 */ /* 0x000fe20008100405 */
[----:B------:R-:W-:Y:S09]  /*5450*/  @P3 BRA `(.L_x_97) ;  /* 0xfffffff0002c3947 */ /* 0x000ff2000383ffff */
[----:B------:R-:W-:-:S04]  /*5460*/  SHF.L.U32 R3, R37, 0x1f, RZ ;  /* 0x0000001f25037819 */ /* 0x000fc800000006ff */
[----:B------:R-:W1:Y:S02]  /*5470*/  SYNCS.PHASECHK.TRANS64.TRYWAIT P0, [UR4+0x70], R3 ;  /* 0x00007003ff0075a7 */ /* 0x000e640008001104 */
[----:B-1----:R-:W-:Y:S05]  /*5480*/  @!P0 BRA `(.L_x_98) ;  /* 0x0000004000008947 */ /* 0x002fea0003800000 */
.L_x_193:
[----:B------:R-:W3:Y:S02]  /*5490*/  SYNCS.PHASECHK.TRANS64.TRYWAIT P0, [UR4+0x78], R3 ;  /* 0x00007803ff0075a7 */ /* 0x000ee40008001104 */
[----:B---3--:R-:W-:Y:S05]  /*54a0*/  @!P0 BRA `(.L_x_99) ;  /* 0x0000004000108947 */ /* 0x008fea0003800000 */
.L_x_195:
[----:B------:R-:W3:Y:S02]  /*54b0*/  SYNCS.PHASECHK.TRANS64.TRYWAIT P0, [UR4+0x80], R3 ;  /* 0x00008003ff0075a7 */ /* 0x000ee40008001104 */
[----:B---3--:R-:W-:Y:S05]  /*54c0*/  @!P0 BRA `(.L_x_100) ;  /* 0x0000004000208947 */ /* 0x008fea0003800000 */
.L_x_197:
[----:B-1----:R-:W-:-:S07]  /*54d0*/  MOV R0, UR4 ;  /* 0x0000000400007c02 */ /* 0x002fce0008000f00 */
.L_x_101:
[----:B-1----:R-:W-:-:S04]  /*54e0*/  SHF.L.U32 R3, R37, 0x1f, RZ ;  /* 0x0000001f25037819 */ /* 0x002fc800000006ff */
[----:B------:R1:W3:Y:S03]  /*54f0*/  SYNCS.PHASECHK.TRANS64.TRYWAIT P0, [R0+URZ+0x88], R3 ;  /* 0x00008803000075a7 */ /* 0x0002e600080011ff */
[----:B---3--:R-:W-:Y:S05]  /*5500*/  @!P0 NANOSLEEP.SYNCS 0x989680 ;  /* 0x009896800000895d */ /* 0x008fea0003900000 */
[----:B------:R-:W3:Y:S02]  /*5510*/  @!P0 SYNCS.PHASECHK.TRANS64 P0, [R0+URZ+0x88], R3 ;  /* 0x00008803000085a7 */ /* 0x000ee400080010ff */
[----:B--23--:R-:W-:Y:S05]  /*5520*/  @P0 EXIT ;  /* 0x000000000000094d */ /* 0x00cfea0003800000 */
[----:B------:R-:W-:Y:S05]  /*5530*/  BRA `(.L_x_101) ;  /* 0xfffffffc00e87947 */ /* 0x000fea000383ffff */
.L_x_86:
[----:B------:R-:W-:-:S06]  /*5540*/  UISETP.GE.AND UP0, UPT, UR10, 0x4, UPT ;  /* 0x000000040a00788c */ /* 0x000fcc000bf06270 */
[----:B------:R-:W-:-:S13]  /*5550*/  PLOP3.LUT P0, PT, PT, PT, UP0, 0x80, 0x8 ;  /* 0x000000000008781c */ /* 0x000fda0003f0f008 */
[----:B------:R-:W-:Y:S05]  /*5560*/  @!P0 EXIT ;  /* 0x000000000000894d */ /* 0x000fea0003800000 */
[----:B------:R-:W-:Y:S01]  /*5570*/  BAR.SYNC.DEFER_BLOCKING 0x6, 0xa0 ;  /* 0x0182800000007b1d */ /* 0x000fe20000010000 */
[----:B------:R-:W-:Y:S02]  /*5580*/  IMAD.SHL.U32 R4, R70, 0x200000, RZ ;  /* 0x0020000046047824 */ /* 0x000fe400078e00ff */
[----:B------:R-:W-:Y:S02]  /*5590*/  HFMA2 R75, -RZ, RZ, 0, 5.9604644775390625e-08 ;  /* 0x00000001ff4b7431 */ /* 0x000fe400000001ff */
[C---:B------:R-:W-:Y:S01]  /*55a0*/  IMAD.SHL.U32 R69, R76.reuse, 0x10, RZ ;  /* 0x000000104c457824 */ /* 0x040fe200078e00ff */
[----:B------:R-:W-:Y:S01]  /*55b0*/  MOV R73, RZ ;  /* 0x000000ff00497202 */ /* 0x000fe20000000f00 */
[----:B------:R-:W-:Y:S01]  /*55c0*/  IMAD.U32 R33, R76, 0x10000, RZ ;  /* 0x000100004c217824 */ /* 0x000fe200078e00ff */
[----:B------:R-:W-:Y:S01]  /*55d0*/  UMOV UR44, 0x400 ;  /* 0x00000400002c7882 */ /* 0x000fe20000000000 */
[----:B------:R-:W1:Y:S01]  /*55e0*/  LDC R67, c[0x0][0x370] ;  /* 0x0000dc00ff437b82 */ /* 0x000e620000000800 */
[----:B------:R-:W-:Y:S01]  /*55f0*/  ULEA UR44, UR37, UR44, 0x18 ;  /* 0x0000002c252c7291 */ /* 0x000fe2000f8ec0ff */
[----:B------:R-:W-:Y:S01]  /*5600*/  LOP3.LUT R4, R4, 0x200000, RZ, 0xc0, !PT ;  /* 0x0020000004047812 */ /* 0x000fe200078ec0ff */
[----:B------:R-:W-:Y:S01]  /*5610*/  IMAD.SHL.U32 R68, R76, 0x2, RZ ;  /* 0x000000024c447824 */ /* 0x000fe200078e00ff */
[C---:B------:R-:W-:Y:S01]  /*5620*/  LOP3.LUT R5, R69.reuse, 0x40, RZ, 0xc0, !PT ;  /* 0x0000004045057812 */ /* 0x040fe200078ec0ff */
[----:B------:R-:W-:Y:S01]  /*5630*/  IMAD.SHL.U32 R3, R70, 0x200, RZ ;  /* 0x0000020046037824 */ /* 0x000fe200078e00ff */
[----:B------:R-:W-:Y:S01]  /*5640*/  LOP3.LUT R2, R69, 0x5b0, RZ, 0xc0, !PT ;  /* 0x000005b045027812 */ /* 0x000fe200078ec0ff */
[----:B------:R-:W-:Y:S01]  /*5650*/  UIADD3 UR4, UPT, UPT, UR44, 0x200, URZ ;  /* 0x000002002c047890 */ /* 0x000fe2000fffe0ff */
[----:B------:R-:W2:Y:S01]  /*5660*/  LDC R28, c[0x0][0xb0c] ;  /* 0x0002c300ff1c7b82 */ /* 0x000ea20000000800 */
[----:B------:R-:W-:Y:S01]  /*5670*/  LOP3.LUT R33, R4, 0x400000, R33, 0xf8, !PT ;  /* 0x0040000004217812 */ /* 0x000fe200078ef821 */
[----:B------:R-:W-:Y:S01]  /*5680*/  IMAD.MOV.U32 R30, RZ, RZ, RZ ;  /* 0x000000ffff1e7224 */ /* 0x000fe200078e00ff */
[----:B------:R-:W-:Y:S01]  /*5690*/  LOP3.LUT R68, R5, 0x8, R68, 0xf8, !PT ;  /* 0x0000000805447812 */ /* 0x000fe200078ef844 */
[----:B------:R-:W-:Y:S01]  /*56a0*/  IMAD.MOV.U32 R74, RZ, RZ, RZ ;  /* 0x000000ffff4a7224 */ /* 0x000fe200078e00ff */
[----:B------:R-:W-:Y:S01]  /*56b0*/  LOP3.LUT R3, R2, 0x200, R3, 0xf8, !PT ;  /* 0x0000020002037812 */ /* 0x000fe200078ef803 */
[----:B------:R-:W-:Y:S01]  /*56c0*/  IMAD.MOV.U32 R80, RZ, RZ, RZ ;  /* 0x000000ffff507224 */ /* 0x000fe200078e00ff */
[----:B------:R-:W-:Y:S01]  /*56d0*/  LOP3.LUT P0, RZ, R69, 0x40, RZ, 0xc0, !PT ;  /* 0x0000004045ff7812 */ /* 0x000fe2000780c0ff */
[----:B------:R-:W3:Y:S01]  /*56e0*/  LDC R65, c[0x0][0xb20] ;  /* 0x0002c800ff417b82 */ /* 0x000ee20000000800 */
[----:B------:R-:W4:Y:S01]  /*56f0*/  LDS R0, [UR44+0x150] ;  /* 0x0001502cff007984 */ /* 0x000f220008000800 */
[----:B------:R-:W-:Y:S01]  /*5700*/  LOP3.LUT R68, R3, R68, RZ, 0xfc, !PT ;  /* 0x0000004403447212 */ /* 0x000fe200078efcff */
[----:B------:R-:W-:Y:S01]  /*5710*/  IMAD.U32 R71, RZ, RZ, UR4 ;  /* 0x00000004ff477e24 */ /* 0x000fe2000f8e00ff */
[----:B------:R-:W-:Y:S01]  /*5720*/  LOP3.LUT R76, R76, 0x60, RZ, 0xc0, !PT ;  /* 0x000000604c4c7812 */ /* 0x000fe200078ec0ff */
[----:B------:R-:W1:Y:S03]  /*5730*/  LDCU.64 UR50, c[0x0][0x348] ;  /* 0x00006900ff3277ac */ /* 0x000e660008000a00 */
[----:B------:R-:W1:Y:S01]  /*5740*/  LDC R27, c[0x0][0xb30] ;  /* 0x0002cc00ff1b7b82 */ /* 0x000e620000000800 */
[----:B------:R-:W1:Y:S01]  /*5750*/  LDCU.64 UR38, c[0x0][0x888] ;  /* 0x00011100ff2677ac */ /* 0x000e620008000a00 */
[----:B------:R-:W-:Y:S01]  /*5760*/  UMOV UR45, URZ ;  /* 0x000000ff002d7c82 */ /* 0x000fe20008000000 */
[----:B------:R-:W-:-:S05]  /*5770*/  UMOV UR48, URZ ;  /* 0x000000ff00307c82 */ /* 0x000fca0008000000 */
[----:B------:R-:W1:Y:S08]  /*5780*/  LDC.64 R56, c[0x0][0x888] ;  /* 0x00022200ff387b82 */ /* 0x000e700000000a00 */
[----:B------:R-:W1:Y:S08]  /*5790*/  LDC.64 R60, c[0x0][0xb10] ;  /* 0x0002c400ff3c7b82 */ /* 0x000e700000000a00 */
[----:B------:R-:W1:Y:S08]  /*57a0*/  LDC.64 R24, c[0x0][0xb18] ;  /* 0x0002c600ff187b82 */ /* 0x000e700000000a00 */
[----:B------:R-:W1:Y:S01]  /*57b0*/  LDC.64 R22, c[0x0][0xb28] ;  /* 0x0002ca00ff167b82 */ /* 0x000e620000000a00 */
[----:B----4-:R-:W-:Y:S01]  /*57c0*/  IMAD.IADD R33, R0, 0x1, R33 ;  /* 0x0000000100217824 */ /* 0x010fe200078e0221 */
[----:B------:R-:W-:-:S06]  /*57d0*/  P2R R0, PR, RZ, 0x1 ;  /* 0x00000001ff007803 */ /* 0x000fcc0000000000 */
[----:B------:R-:W4:Y:S08]  /*57e0*/  LDC.64 R58, c[0x0][0x890] ;  /* 0x00022400ff3a7b82 */ /* 0x000f300000000a00 */
[----:B------:R-:W1:Y:S08]  /*57f0*/  LDC.64 R54, c[0x0][0x8b0] ;  /* 0x00022c00ff367b82 */ /* 0x000e700000000a00 */
[----:B------:R-:W1:Y:S08]  /*5800*/  LDC.64 R52, c[0x0][0x8a8] ;  /* 0x00022a00ff347b82 */ /* 0x000e700000000a00 */
[----:B--23--:R-:W1:Y:S02]  /*5810*/  LDC R66, c[0x0][0x374] ;  /* 0x0000dd00ff427b82 */ /* 0x00ce640000000800 */
.L_x_145:
[C---:B------:R-:W-:Y:S02]  /*5820*/  LEA R0, R80.reuse, UR44, 0x3 ;  /* 0x0000002c50007c11 */ /* 0x040fe4000f8e18ff */
[----:B------:R-:W-:Y:S02]  /*5830*/  SHF.L.U32 R3, R73, 0x1f, RZ ;  /* 0x0000001f49037819 */ /* 0x000fe400000006ff */
[----:B------:R-:W-:Y:S02]  /*5840*/  LEA R16, R80, UR44, 0x4 ;  /* 0x0000002c50107c11 */ /* 0x000fe4000f8e20ff */
[----:B--2---:R-:W2:Y:S02]  /*5850*/  SYNCS.PHASECHK.TRANS64.TRYWAIT P0, [R0+URZ+0xa0], R3 ;  /* 0x0000a003000075a7 */ /* 0x004ea400080011ff */
[----:B--2---:R-:W-:Y:S05]  /*5860*/  @!P0 BRA `(.L_x_102) ;  /* 0x0000003c00508947 */ /* 0x004fea0003800000 */
.L_x_198:
[----:B------:R-:W3:Y:S01]  /*5870*/  LDC.64 R12, c[0x0][0xb10] ;  /* 0x0002c400ff0c7b82 */ /* 0x000ee20000000a00 */
[----:B------:R-:W4:Y:S01]  /*5880*/  LDS.128 R16, [R16+0x130] ;  /* 0x0001300010107984 */ /* 0x000f220000000c00 */
[----:B-1----:R-:W-:Y:S01]  /*5890*/  ISETP.NE.AND P1, PT, R27, 0x1, PT ;  /* 0x000000011b00780c */ /* 0x002fe20003f25270 */
[----:B--2---:R-:W-:Y:S01]  /*58a0*/  VIADD R0, R0, 0xb0 ;  /* 0x000000b000007836 */ /* 0x004fe20000000000 */
[----:B------:R-:W-:Y:S04]  /*58b0*/  ISETP.GE.AND P0, PT, R26, 0x1, PT ;  /* 0x000000011a00780c */ /* 0x000fe80003f06270 */
[----:B------:R-:W1:Y:S01]  /*58c0*/  LDC.64 R10, c[0x0][0xb18] ;  /* 0x0002c600ff0a7b82 */ /* 0x000e620000000a00 */
[----:B------:R-:W-:Y:S01]  /*58d0*/  PRMT R0, RZ, 0x654, R0 ;  /* 0x00000654ff007816 */ /* 0x000fe20000000000 */
[----:B------:R-:W-:Y:S01]  /*58e0*/  @!PT LDS RZ, [RZ] ;  /* 0x00000000fffff984 */ /* 0x000fe20000000800 */
[----:B------:R-:W-:Y:S01]  /*58f0*/  @!PT LDS RZ, [RZ] ;  /* 0x00000000fffff984 */ /* 0x000fe20000000800 */
[----:B------:R-:W-:Y:S01]  /*5900*/  @!PT LDS RZ, [RZ] ;  /* 0x00000000fffff984 */ /* 0x000fe20000000800 */
[----:B------:R-:W-:Y:S01]  /*5910*/  @!PT LDS RZ, [RZ] ;  /* 0x00000000fffff984 */ /* 0x000fe20000000800 */
[----:B------:R2:W-:Y:S06]  /*5920*/  MEMBAR.ALL.CTA ;  /* 0x0000000000007992 */ /* 0x0005ec0000008000 */
[----:B--2---:R-:W2:Y:S01]  /*5930*/  FENCE.VIEW.ASYNC.S ;  /* 0x00000000000073c6 */ /* 0x004ea20000000000 */
[----:B------:R-:W1:Y:S08]  /*5940*/  @!P1 LDC R14, c[0x0][0xb20] ;  /* 0x0002c800ff0e9b82 */ /* 0x000e700000000800 */
[----:B------:R-:W1:Y:S01]  /*5950*/  @!P1 LDC R9, c[0x0][0xb0c] ;  /* 0x0002c300ff099b82 */ /* 0x000e620000000800 */
[----:B--2---:R2:W-:Y:S01]  /*5960*/  SYNCS.ARRIVE.TRANS64.RED.A1T0 RZ, [R0+URZ], RZ ;  /* 0x000000ff00ff79a7 */ /* 0x0045e200081004ff */
[----:B----4-:R-:W-:Y:S04]  /*5970*/  LOP3.LUT P4, RZ, R18, 0x1, RZ, 0xc0, !PT ;  /* 0x0000000112ff7812 */ /* 0x010fe8000788c0ff */
[----:B------:R-:W-:Y:S09]  /*5980*/  P2R R77, PR, RZ, 0x10 ;  /* 0x00000010ff4d7803 */ /* 0x000ff20000000000 */
[----:B------:R-:W-:Y:S02]  /*5990*/  @P4 MOV R31, R16 ;  /* 0x00000010001f4202 */ /* 0x000fe40000000f00 */
[----:B------:R-:W-:Y:S01]  /*59a0*/  @P4 LOP3.LUT R29, R17, 0xffff, RZ, 0xc0, !PT ;  /* 0x0000ffff111d4812 */ /* 0x000fe200078ec0ff */
[----:B--23--:R-:W-:Y:S06]  /*59b0*/  @!P0 BRA `(.L_x_103) ;  /* 0x0000000000a48947 */ /* 0x00cfec0003800000 */
[----:B------:R-:W-:Y:S01]  /*59c0*/  IMAD.HI.U32 R36, R66, R25, RZ ;  /* 0x0000001942247227 */ /* 0x000fe200078e00ff */
[----:B------:R-:W-:Y:S02]  /*59d0*/  ISETP.NE.AND P0, PT, R24, 0x1, PT ;  /* 0x000000011800780c */ /* 0x000fe40003f05270 */
[----:B------:R-:W-:Y:S01]  /*59e0*/  ISETP.NE.AND P2, PT, R26, 0x1, PT ;  /* 0x000000011a00780c */ /* 0x000fe20003f45270 */
[-C--:B------:R-:W-:Y:S01]  /*59f0*/  IMAD.HI.U32 R34, R67, R60.reuse, RZ ;  /* 0x0000003c43227227 */ /* 0x080fe200078e00ff */
[----:B------:R-:W-:Y:S02]  /*5a00*/  SHF.R.U32.HI R37, RZ, R65, R36 ;  /* 0x00000041ff257219 */ /* 0x000fe40000011624 */
[----:B------:R-:W-:Y:S01]  /*5a10*/  ISETP.NE.AND P3, PT, R28, 0x1, PT ;  /* 0x000000011c00780c */ /* 0x000fe20003f65270 */
[----:B------:R-:W-:Y:S01]  /*5a20*/  IMAD.HI.U32 R40, R29, R25, RZ ;  /* 0x000000191d287227 */ /* 0x000fe200078e00ff */
[----:B------:R-:W-:Y:S02]  /*5a30*/  SHF.R.U32.HI R34, RZ, R61, R34 ;  /* 0x0000003dff227219 */ /* 0x000fe40000011622 */
[----:B------:R-:W-:Y:S01]  /*5a40*/  SEL R3, R66, R37, !P0 ;  /* 0x0000002542037207 */ /* 0x000fe20004000000 */
[----:B------:R-:W-:Y:S01]  /*5a50*/  IMAD.HI.U32 R38, R31, R60, RZ ;  /* 0x0000003c1f267227 */ /* 0x000fe200078e00ff */
[----:B------:R-:W-:Y:S03]  /*5a60*/  SEL R7, R67, R34, !P3 ;  /* 0x0000002243077207 */ /* 0x000fe60005800000 */
[-C--:B------:R-:W-:Y:S01]  /*5a70*/  IMAD.HI.U32 R34, R3, R22.reuse, RZ ;  /* 0x0000001603227227 */ /* 0x080fe200078e00ff */
[----:B------:R-:W-:Y:S03]  /*5a80*/  SHF.R.U32.HI R38, RZ, R61, R38 ;  /* 0x0000003dff267219 */ /* 0x000fe60000011626 */
[----:B------:R-:W-:Y:S01]  /*5a90*/  IMAD.HI.U32 R36, R7, R22, RZ ;  /* 0x0000001607247227 */ /* 0x000fe200078e00ff */
[----:B------:R-:W-:Y:S02]  /*5aa0*/  @P2 SHF.R.U32.HI R3, RZ, R23, R34 ;  /* 0x00000017ff032219 */ /* 0x000fe40000011622 */
[----:B------:R-:W-:Y:S02]  /*5ab0*/  SHF.R.U32.HI R34, RZ, R65, R40 ;  /* 0x00000041ff227219 */ /* 0x000fe40000011628 */
[----:B------:R-:W-:Y:S01]  /*5ac0*/  @P2 SHF.R.U32.HI R7, RZ, R23, R36 ;  /* 0x00000017ff072219 */ /* 0x000fe20000011624 */
[C---:B------:R-:W-:Y:S01]  /*5ad0*/  IMAD R2, R26.reuse, R3, RZ ;  /* 0x000000031a027224 */ /* 0x040fe200078e02ff */
[----:B------:R-:W-:Y:S02]  /*5ae0*/  SEL R5, R29, R34, !P0 ;  /* 0x000000221d057207 */ /* 0x000fe40004000000 */
[----:B------:R-:W-:Y:S01]  /*5af0*/  SEL R3, R31, R38, !P3 ;  /* 0x000000261f037207 */ /* 0x000fe20005800000 */
[----:B------:R-:W-:Y:S01]  /*5b00*/  IMAD R4, R26, R7, RZ ;  /* 0x000000071a047224 */ /* 0x000fe200078e02ff */
[C---:B------:R-:W-:Y:S01]  /*5b10*/  ISETP.GE.AND P0, PT, R5.reuse, R2, PT ;  /* 0x000000020500720c */ /* 0x040fe20003f06270 */
[----:B------:R-:W-:Y:S03]  /*5b20*/  IMAD.HI.U32 R6, R5, R22, RZ ;  /* 0x0000001605067227 */ /* 0x000fe600078e00ff */
[----:B------:R-:W-:Y:S01]  /*5b30*/  ISETP.GE.OR P0, PT, R3, R4, P0 ;  /* 0x000000040300720c */ /* 0x000fe20000706670 */
[----:B------:R-:W-:Y:S01]  /*5b40*/  IMAD.MOV R4, RZ, RZ, -R3 ;  /* 0x000000ffff047224 */ /* 0x000fe200078e0a03 */
[-C--:B------:R-:W-:Y:S03]  /*5b50*/  SHF.R.U32.HI R6, RZ, R23.reuse, R6 ;  /* 0x00000017ff067219 */ /* 0x080fe60000011606 */
[----:B------:R-:W-:Y:S01]  /*5b60*/  IMAD R31, R28, R4, R31 ;  /* 0x000000041c1f7224 */ /* 0x000fe200078e021f */
[----:B------:R-:W-:Y:S05]  /*5b70*/  SEL R15, R5, R6, !P2 ;  /* 0x00000006050f7207 */ /* 0x000fea0005000000 */
[----:B------:R-:W-:Y:S02]  /*5b80*/  IMAD.MOV R6, RZ, RZ, -R15 ;  /* 0x000000ffff067224 */ /* 0x000fe400078e0a0f */
[C---:B------:R-:W-:Y:S04]  /*5b90*/  @!P0 IMAD.HI.U32 R2, R3.reuse, R22, RZ ;  /* 0x0000001603028227 */ /* 0x040fe800078e00ff */
[----:B------:R-:W-:Y:S01]  /*5ba0*/  IMAD R6, R26, R6, R5 ;  /* 0x000000061a067224 */ /* 0x000fe200078e0205 */
[----:B------:R-:W-:Y:S04]  /*5bb0*/  @!P0 SHF.R.U32.HI R2, RZ, R23, R2 ;  /* 0x00000017ff028219 */ /* 0x000fe80000011602 */
[----:B------:R-:W-:Y:S02]  /*5bc0*/  @!P0 SEL R0, R3, R2, !P2 ;  /* 0x0000000203008207 */ /* 0x000fe40005000000 */
[----:B------:R-:W-:Y:S02]  /*5bd0*/  IADD3 R2, PT, PT, -R5, RZ, RZ ;  /* 0x000000ff05027210 */ /* 0x000fe40007ffe1ff */
[----:B------:R-:W-:Y:S01]  /*5be0*/  @!P0 IADD3 R8, PT, PT, R15, -R0, RZ ;  /* 0x800000000f088210 */ /* 0x000fe20007ffe0ff */
[----:B------:R-:W-:Y:S02]  /*5bf0*/  @!P0 IMAD R0, R7, R6, R0 ;  /* 0x0000000607008224 */ /* 0x000fe400078e0200 */
[----:B------:R-:W-:Y:S02]  /*5c00*/  IMAD R29, R24, R2, R29 ;  /* 0x00000002181d7224 */ /* 0x000fe400078e021d */
[----:B------:R-:W-:Y:S02]  /*5c10*/  @!P0 IMAD R5, R8, R26, R3 ;  /* 0x0000001a08058224 */ /* 0x000fe400078e0203 */
[----:B------:R-:W-:Y:S04]  /*5c20*/  @!P0 IMAD.MOV.U32 R3, RZ, RZ, R0 ;  /* 0x000000ffff038224 */ /* 0x000fe800078e0000 */
[----:B------:R-:W-:Y:S02]  /*5c30*/  IMAD R31, R3, R28, R31 ;  /* 0x0000001c031f7224 */ /* 0x000fe400078e021f */
[----:B------:R-:W-:Y:S07]  /*5c40*/  IMAD R29, R5, R24, R29 ;  /* 0x00000018051d7224 */ /* 0x000fee00078e021d */
.L_x_103:
[----:B-1----:R-:W-:Y:S01]  /*5c50*/  @!P1 ISETP.NE.AND P0, PT, R10, 0x1, PT ;  /* 0x000000010a00980c */ /* 0x002fe20003f05270 */
[----:B------:R-:W-:Y:S01]  /*5c60*/  @!P1 IMAD.HI.U32 R3, R29, R11, RZ ;  /* 0x0000000b1d039227 */ /* 0x000fe200078e00ff */
[----:B------:R-:W-:Y:S01]  /*5c70*/  R2UR UR42, R21 ;  /* 0x00000000152a72ca */ /* 0x000fe200000e0000 */
[----:B------:R-:W-:Y:S01]  /*5c80*/  BSSY.RECONVERGENT B6, `(.L_x_104) ;  /* 0x0000031000067945 */ /* 0x000fe20003800200 */
[----:B------:R-:W-:Y:S01]  /*5c90*/  R2UR UR41, R20 ;  /* 0x00000000142972ca */ /* 0x000fe200000e0000 */
[----:B------:R-:W-:Y:S01]  /*5ca0*/  @!P1 IMAD.HI.U32 R0, R31, R12, RZ ;  /* 0x0000000c1f009227 */ /* 0x000fe200078e00ff */
[----:B------:R-:W-:Y:S02]  /*5cb0*/  @!P1 SHF.R.U32.HI R2, RZ, R14, R3 ;  /* 0x0000000eff029219 */ /* 0x000fe40000011603 */
[----:B------:R-:W-:Y:S01]  /*5cc0*/  @!P1 ISETP.NE.AND P2, PT, R9, 0x1, PT ;  /* 0x000000010900980c */ /* 0x000fe20003f45270 */
[----:B------:R-:W-:Y:S01]  /*5cd0*/  VIADD R80, R80, 0x1 ;  /* 0x0000000150507836 */ /* 0x000fe20000000000 */
[----:B------:R-:W-:Y:S02]  /*5ce0*/  @!P1 SEL R2, R29, R2, !P0 ;  /* 0x000000021d029207 */ /* 0x000fe40004000000 */
[----:B------:R-:W-:Y:S02]  /*5cf0*/  @!P1 SHF.R.U32.HI R0, RZ, R13, R0 ;  /* 0x0000000dff009219 */ /* 0x000fe40000011600 */
[----:B------:R-:W-:Y:S01]  /*5d00*/  LOP3.LUT P0, RZ, R71, 0x90, RZ, 0xc0, !PT ;  /* 0x0000009047ff7812 */ /* 0x000fe2000780c0ff */
[----:B------:R-:W-:Y:S01]  /*5d10*/  USHF.L.U32 UR42, UR42, 0x6, URZ ;  /* 0x000000062a2a7899 */ /* 0x000fe200080006ff */
[----:B------:R-:W-:Y:S01]  /*5d20*/  @!P1 SEL R3, R31, R0, !P2 ;  /* 0x000000001f039207 */ /* 0x000fe20005000000 */
[----:B------:R-:W-:Y:S01]  /*5d30*/  USHF.L.U32 UR41, UR41, 0x7, URZ ;  /* 0x0000000729297899 */ /* 0x000fe200080006ff */
[----:B------:R-:W-:Y:S03]  /*5d40*/  @P4 SHF.R.U32.HI R72, RZ, 0x10, R17 ;  /* 0x00000010ff484819 */ /* 0x000fe60000011611 */
[----:B------:R-:W-:Y:S02]  /*5d50*/  @!P1 IMAD.IADD R0, R2, 0x1, -R3 ;  /* 0x0000000102009824 */ /* 0x000fe400078e0a03 */
[----:B------:R-:W-:Y:S02]  /*5d60*/  @!P1 IMAD.IADD R2, R3, 0x1, -R2 ;  /* 0x0000000103029824 */ /* 0x000fe400078e0a02 */
[----:B------:R-:W-:Y:S02]  /*5d70*/  @!P1 IMAD R31, R0, R9, R31 ;  /* 0x00000009001f9224 */ /* 0x000fe400078e021f */
[----:B------:R-:W-:Y:S01]  /*5d80*/  @!P1 IMAD R29, R2, R10, R29 ;  /* 0x0000000a021d9224 */ /* 0x000fe200078e021d */
[----:B------:R-:W-:Y:S06]  /*5d90*/  @!P0 BRA `(.L_x_105) ;  /* 0x00000000007c8947 */ /* 0x000fec0003800000 */
[----:B------:R-:W1:Y:S01]  /*5da0*/  LDCU.64 UR8, c[0x4][0x80] ;  /* 0x01001000ff0877ac */ /* 0x000e620008000a00 */
[----:B------:R-:W-:Y:S01]  /*5db0*/  MOV R2, 0x0 ;  /* 0x0000000000027802 */ /* 0x000fe20000000f00 */
[----:B------:R-:W-:Y:S02]  /*5dc0*/  HFMA2 R12, -RZ, RZ, 0, 5.9604644775390625e-08 ;  /* 0x00000001ff0c7431 */ /* 0x000fe400000001ff */
[----:B------:R-:W-:Y:S01]  /*5dd0*/  IMAD.MOV.U32 R8, RZ, RZ, 0x70 ;  /* 0x00000070ff087424 */ /* 0x000fe200078e00ff */
[----:B------:R2:W3:Y:S01]  /*5de0*/  LDC.64 R14, c[0x4][R2] ;  /* 0x01000000020e7b82 */ /* 0x0004e20000000a00 */
[----:B------:R-:W4:Y:S01]  /*5df0*/  LDCU.64 UR6, c[0x4][0x88] ;  /* 0x01001100ff0677ac */ /* 0x000f220008000a00 */
[----:B------:R-:W-:Y:S01]  /*5e00*/  IMAD.MOV.U32 R13, RZ, RZ, RZ ;  /* 0x000000ffff0d7224 */ /* 0x000fe200078e00ff */
[----:B------:R-:W2:Y:S01]  /*5e10*/  LDCU.64 UR4, c[0x4][0x8] ;  /* 0x01000100ff0477ac */ /* 0x000ea20008000a00 */
[----:B-1----:R-:W-:Y:S01]  /*5e20*/  MOV R5, UR9 ;  /* 0x0000000900057c02 */ /* 0x002fe20008000f00 */
[----:B------:R-:W-:Y:S01]  /*5e30*/  IMAD.U32 R4, RZ, RZ, UR8 ;  /* 0x00000008ff047e24 */ /* 0x000fe2000f8e00ff */
[----:B----4-:R-:W-:Y:S01]  /*5e40*/  MOV R7, UR7 ;  /* 0x0000000700077c02 */ /* 0x010fe20008000f00 */
[----:B------:R-:W-:Y:S01]  /*5e50*/  IMAD.U32 R6, RZ, RZ, UR6 ;  /* 0x00000006ff067e24 */ /* 0x000fe2000f8e00ff */
[----:B--2---:R-:W-:Y:S01]  /*5e60*/  MOV R11, UR5 ;  /* 0x00000005000b7c02 */ /* 0x004fe20008000f00 */
[----:B------:R-:W-:Y:S02]  /*5e70*/  IMAD.U32 R10, RZ, RZ, UR4 ;  /* 0x00000004ff0a7e24 */ /* 0x000fe4000f8e00ff */
[----:B------:R-:W-:Y:S07]  /*5e80*/  LEPC R20, `(.L_x_106) ;  /* 0x000000001014794e */ /* 0x000fee0000000000 */
[----:B---3-5:R-:W-:Y:S05]  /*5e90*/  CALL.ABS.NOINC R14 ;  /* 0x000000000e007343 */ /* 0x028fea0003c00000 */
.L_x_106:
[----:B------:R-:W1:Y:S01]  /*5ea0*/  LDCU.64 UR8, c[0x4][0x80] ;  /* 0x01001000ff0877ac */ /* 0x000e620008000a00 */
[----:B------:R-:W2:Y:S01]  /*5eb0*/  LDC.64 R2, c[0x4][R2] ;  /* 0x0100000002027b82 */ /* 0x000ea20000000a00 */
[----:B------:R-:W-:Y:S02]  /*5ec0*/  HFMA2 R12, -RZ, RZ, 0, 5.9604644775390625e-08 ;  /* 0x00000001ff0c7431 */ /* 0x000fe400000001ff */
[----:B------:R-:W-:Y:S02]  /*5ed0*/  IMAD.MOV.U32 R8, RZ, RZ, 0x70 ;  /* 0x00000070ff087424 */ /* 0x000fe400078e00ff */
[----:B------:R-:W-:Y:S01]  /*5ee0*/  IMAD.MOV.U32 R13, RZ, RZ, RZ ;  /* 0x000000ffff0d7224 */ /* 0x000fe200078e00ff */
[----:B------:R-:W3:Y:S01]  /*5ef0*/  LDCU.64 UR6, c[0x4][0x88] ;  /* 0x01001100ff0677ac */ /* 0x000ee20008000a00 */
[----:B------:R-:W4:Y:S01]  /*5f00*/  LDCU.64 UR4, c[0x4][0x8] ;  /* 0x01000100ff0477ac */ /* 0x000f220008000a00 */
[----:B-1----:R-:W-:Y:S02]  /*5f10*/  MOV R4, UR8 ;  /* 0x0000000800047c02 */ /* 0x002fe40008000f00 */
[----:B------:R-:W-:Y:S02]  /*5f20*/  MOV R5, UR9 ;  /* 0x0000000900057c02 */ /* 0x000fe40008000f00 */
[----:B---3--:R-:W-:Y:S01]  /*5f30*/  MOV R7, UR7 ;  /* 0x0000000700077c02 */ /* 0x008fe20008000f00 */
[----:B------:R-:W-:Y:S01]  /*5f40*/  IMAD.U32 R6, RZ, RZ, UR6 ;  /* 0x00000006ff067e24 */ /* 0x000fe2000f8e00ff */
[----:B----4-:R-:W-:Y:S01]  /*5f50*/  MOV R11, UR5 ;  /* 0x00000005000b7c02 */ /* 0x010fe20008000f00 */
[----:B------:R-:W-:Y:S02]  /*5f60*/  IMAD.U32 R10, RZ, RZ, UR4 ;  /* 0x00000004ff0a7e24 */ /* 0x000fe4000f8e00ff */
[----:B------:R-:W-:Y:S07]  /*5f70*/  LEPC R20, `(.L_x_105) ;  /* 0x000000001014794e */ /* 0x000fee0000000000 */
[----:B--2---:R-:W-:Y:S05]  /*5f80*/  CALL.ABS.NOINC R2 ;  /* 0x0000000002007343 */ /* 0x004fea0003c00000 */
.L_x_105:
[----:B------:R-:W-:Y:S05]  /*5f90*/  BSYNC.RECONVERGENT B6 ;  /* 0x0000000000067941 */ /* 0x000fea0003800200 */
.L_x_104:
[C---:B------:R-:W-:Y:S02]  /*5fa0*/  ISETP.NE.U32.AND P3, PT, R58.reuse, RZ, PT ;  /* 0x000000ff3a00720c */ /* 0x040fe40003f65070 */
[----:B------:R-:W-:Y:S02]  /*5fb0*/  ISETP.NE.U32.AND P0, PT, RZ, UR38, PT ;  /* 0x00000026ff007c0c */ /* 0x000fe4000bf05070 */
[C---:B------:R-:W-:Y:S02]  /*5fc0*/  ISETP.NE.AND.EX P3, PT, R59.reuse, RZ, PT, P3 ;  /* 0x000000ff3b00720c */ /* 0x040fe40003f65330 */
[----:B------:R-:W-:Y:S02]  /*5fd0*/  ISETP.NE.U32.AND P4, PT, R58, RZ, PT ;  /* 0x000000ff3a00720c */ /* 0x000fe40003f85070 */
[----:B------:R-:W-:Y:S02]  /*5fe0*/  ISETP.NE.AND.EX P0, PT, RZ, UR39, PT, P0 ;  /* 0x00000027ff007c0c */ /* 0x000fe4000bf05300 */
[----:B------:R-:W-:Y:S02]  /*5ff0*/  ISETP.NE.U32.AND P2, PT, R54, RZ, PT ;  /* 0x000000ff3600720c */ /* 0x000fe40003f45070 */
[----:B------:R-:W-:Y:S02]  /*6000*/  ISETP.NE.U32.AND P1, PT, RZ, UR38, PT ;  /* 0x00000026ff007c0c */ /* 0x000fe4000bf25070 */
[----:B------:R-:W-:Y:S03]  /*6010*/  ISETP.NE.AND.EX P4, PT, R59, RZ, P0, P4 ;  /* 0x000000ff3b00720c */ /* 0x000fe60000785340 */
[----:B------:R-:W-:Y:S10]  /*6020*/  @!P3 BRA `(.L_x_107) ;  /* 0x00000000002cb947 */ /* 0x000ff40003800000 */
[----:B------:R-:W-:Y:S01]  /*6030*/  ISETP.NE.U32.AND P0, PT, R56, RZ, PT ;  /* 0x000000ff3800720c */ /* 0x000fe20003f05070 */
[----:B------:R-:W-:Y:S03]  /*6040*/  IMAD.MOV.U32 R63, RZ, RZ, 0x1 ;  /* 0x00000001ff3f7424 */ /* 0x000fe600078e00ff */
[----:B------:R-:W-:Y:S11]  /*6050*/  ISETP.NE.AND.EX P0, PT, R57, RZ, PT, P0 ;  /* 0x000000ff3900720c */ /* 0x000ff60003f05300 */
[----:B------:R-:W-:Y:S02]  /*6060*/  @!UPT UIADD3 URZ, UPT, UPT, URZ, URZ, URZ ;  /* 0x000000fffffff290 */ /* 0x000fe4000fffe0ff */
[----:B------:R-:W1:Y:S01]  /*6070*/  @P0 LDC.64 R2, c[0x0][0x888] ;  /* 0x00022200ff020b82 */ /* 0x000e620000000a00 */
[----:B------:R-:W-:Y:S04]  /*6080*/  @P0 IMAD R0, R58, UR36, RZ ;  /* 0x000000243a000c24 */ /* 0x000fe8000f8e02ff */
[----:B-1----:R-:W-:Y:S04]  /*6090*/  @P0 IMAD.WIDE R2, R0, 0x4, R2 ;  /* 0x0000000400020825 */ /* 0x002fe800078e0202 */
[----:B------:R-:W-:Y:S01]  /*60a0*/  HFMA2 R0, -RZ, RZ, 0, 5.9604644775390625e-08 ;  /* 0x00000001ff007431 */ /* 0x000fe200000001ff */
[----:B-----5:R1:W5:Y:S04]  /*60b0*/  @P0 LDG.E R35, desc[UR46][R2.64] ;  /* 0x0000002e02230981 */ /* 0x020368000c1e1900 */
[----:B------:R-:W-:Y:S01]  /*60c0*/  @!P0 PRMT R63, R0, 0x7610, R63 ;  /* 0x00007610003f8816 */ /* 0x000fe2000000003f */
[----:B-1----:R-:W2:Y:S06]  /*60d0*/  @!P0 LDC R35, c[0x0][0x880] ;  /* 0x00022000ff238b82 */ /* 0x002eac0000000800 */
.L_x_107:
[----:B------:R-:W-:Y:S02]  /*60e0*/  ISETP.NE.AND.EX P2, PT, R55, RZ, PT, P2 ;  /* 0x000000ff3700720c */ /* 0x000fe40003f45320 */
[----:B------:R-:W-:Y:S02]  /*60f0*/  PLOP3.LUT P0, PT, PT, PT, PT, 0x8, 0x80 ;  /* 0x000000000080781c */ /* 0x000fe40003f0e170 */
[----:B------:R-:W-:Y:S02]  /*6100*/  ISETP.NE.AND.EX P1, PT, RZ, UR39, PT, P1 ;  /* 0x00000027ff007c0c */ /* 0x000fe4000bf25310 */
[----:B------:R-:W-:Y:S07]  /*6110*/  @!P4 PLOP3.LUT P0, PT, P3, PT, PT, 0x80, 0x8 ;  /* 0x000000000008c81c */ /* 0x000fee0001f0f070 */
[----:B------:R-:W-:Y:S06]  /*6120*/  @!P2 BRA `(.L_x_108) ;  /* 0x000000000020a947 */ /* 0x000fec0003800000 */
[----:B------:R-:W-:Y:S04]  /*6130*/  ISETP.NE.U32.AND P2, PT, R52, RZ, PT ;  /* 0x000000ff3400720c */ /* 0x000fe80003f45070 */
[----:B------:R-:W-:Y:S11]  /*6140*/  ISETP.NE.AND.EX P2, PT, R53, RZ, PT, P2 ;  /* 0x000000ff3500720c */ /* 0x000ff60003f45320 */
[----:B------:R-:W-:Y:S02]  /*6150*/  @!UPT UIADD3 URZ, UPT, UPT, URZ, URZ, URZ ;  /* 0x000000fffffff290 */ /* 0x000fe4000fffe0ff */
[----:B------:R-:W1:Y:S01]  /*6160*/  @P2 LDC.64 R2, c[0x0][0x8a8] ;  /* 0x00022a00ff022b82 */ /* 0x000e620000000a00 */
[----:B------:R-:W-:Y:S04]  /*6170*/  @P2 IMAD R0, R54, UR36, RZ ;  /* 0x0000002436002c24 */ /* 0x000fe8000f8e02ff */
[----:B-1----:R-:W-:Y:S05]  /*6180*/  @P2 IMAD.WIDE R2, R0, 0x4, R2 ;  /* 0x0000000400022825 */ /* 0x002fea00078e0202 */
[----:B-----5:R1:W5:Y:S02]  /*6190*/  @P2 LDG.E R32, desc[UR46][R2.64] ;  /* 0x0000002e02202981 */ /* 0x020364000c1e1900 */
[----:B-1----:R-:W3:Y:S02]  /*61a0*/  @!P2 LDC R32, c[0x0][0x8a0] ;  /* 0x00022800ff20ab82 */ /* 0x002ee40000000800 */
.L_x_108:
[----:B--2--5:R-:W-:Y:S01]  /*61b0*/  FSETP.NEU.AND P2, PT, R35, RZ, PT ;  /* 0x000000ff2300720b */ /* 0x024fe20003f4d000 */
[----:B------:R-:W-:Y:S01]  /*61c0*/  IMAD.SHL.U32 R81, R68, 0x2, RZ ;  /* 0x0000000244517824 */ /* 0x000fe200078e00ff */
[----:B------:R-:W-:Y:S01]  /*61d0*/  SEL R5, RZ, 0xffffffff, P1 ;  /* 0xffffffffff057807 */ /* 0x000fe20000800000 */
[----:B------:R-:W-:Y:S01]  /*61e0*/  BSSY B1, `(.L_x_109) ;  /* 0x0000033000017945 */ /* 0x000fe20003800000 */
[----:B------:R-:W-:Y:S01]  /*61f0*/  @!P4 LOP3.LUT P1, RZ, R63, 0xff, RZ, 0xc0, !PT ;  /* 0x000000ff3fffc812 */ /* 0x000fe2000782c0ff */
[----:B------:R-:W-:Y:S01]  /*6200*/  IMAD.MOV.U32 R39, RZ, RZ, 0x1 ;  /* 0x00000001ff277424 */ /* 0x000fe200078e00ff */
[----:B------:R-:W-:Y:S01]  /*6210*/  @!P4 SEL R0, RZ, 0xffffffff, P2 ;  /* 0xffffffffff00c807 */ /* 0x000fe20001000000 */
[C---:B------:R-:W-:Y:S01]  /*6220*/  IMAD R34, R30.reuse, 0x40, R33 ;  /* 0x000000401e227824 */ /* 0x040fe200078e0221 */
[----:B------:R-:W-:Y:S01]  /*6230*/  LOP3.LUT R75, R75, 0x1, RZ, 0x3c, !PT ;  /* 0x000000014b4b7812 */ /* 0x000fe200078e3cff */
[----:B------:R-:W-:Y:S01]  /*6240*/  IMAD.MOV.U32 R38, RZ, RZ, RZ ;  /* 0x000000ffff267224 */ /* 0x000fe200078e00ff */
[----:B------:R-:W-:Y:S02]  /*6250*/  @P0 SEL R0, R5, R0, !P1 ;  /* 0x0000000005000207 */ /* 0x000fe40004800000 */
[----:B------:R-:W-:Y:S02]  /*6260*/  CS2R R50, SRZ ;  /* 0x0000000000327805 */ /* 0x000fe4000001ff00 */
[----:B------:R-:W-:Y:S02]  /*6270*/  LEA R78, R30, UR44, 0x3 ;  /* 0x0000002c1e4e7c11 */ /* 0x000fe4000f8e18ff */
[----:B------:R-:W-:Y:S02]  /*6280*/  CS2R R48, SRZ ;  /* 0x0000000000307805 */ /* 0x000fe4000001ff00 */
[----:B------:R-:W-:Y:S02]  /*6290*/  @!P4 LOP3.LUT R0, R0, 0x1, RZ, 0xc0, !PT ;  /* 0x000000010000c812 */ /* 0x000fe400078ec0ff */
[----:B------:R-:W-:Y:S02]  /*62a0*/  CS2R R42, SRZ ;  /* 0x00000000002a7805 */ /* 0x000fe4000001ff00 */
[----:B------:R-:W-:Y:S02]  /*62b0*/  SHF.L.U32 R3, R74, 0x1f, RZ ;  /* 0x0000001f4a037819 */ /* 0x000fe400000006ff */
[----:B------:R-:W-:Y:S02]  /*62c0*/  CS2R R40, SRZ ;  /* 0x0000000000287805 */ /* 0x000fe4000001ff00 */
[----:B------:R-:W-:Y:S01]  /*62d0*/  ISETP.NE.U32.OR P6, PT, R0, 0x1, P4 ;  /* 0x000000010000780c */ /* 0x000fe200027c5470 */
[----:B------:R-:W-:Y:S01]  /*62e0*/  VIADD R86, R81, UR44 ;  /* 0x0000002c51567c36 */ /* 0x000fe20008000000 */
[----:B------:R-:W-:Y:S02]  /*62f0*/  SEL R0, RZ, 0xffffffff, P2 ;  /* 0xffffffffff007807 */ /* 0x000fe40001000000 */
[----:B------:R-:W-:Y:S02]  /*6300*/  LOP3.LUT P2, R79, R63, 0xff, RZ, 0xc0, !PT ;  /* 0x000000ff3f4f7812 */ /* 0x000fe4000784c0ff */
[----:B------:R-:W-:Y:S02]  /*6310*/  P2R R82, PR, RZ, 0x40 ;  /* 0x00000040ff527803 */ /* 0x000fe40000000000 */
[----:B------:R-:W-:Y:S04]  /*6320*/  @P3 SEL R0, R5, R0, !P2 ;  /* 0x0000000005003207 */ /* 0x000fe80005000000 */
[----:B------:R-:W-:Y:S02]  /*6330*/  LOP3.LUT R0, R0, 0x1, RZ, 0xc0, !PT ;  /* 0x0000000100007812 */ /* 0x000fe400078ec0ff */
[----:B------:R-:W-:Y:S02]  /*6340*/  @P6 SHF.L.U32 R2, R75, 0x1f, RZ ;  /* 0x0000001f4b026819 */ /* 0x000fe400000006ff */
[----:B------:R-:W-:Y:S02]  /*6350*/  ISETP.NE.U32.AND P5, PT, R0, 0x1, PT ;  /* 0x000000010000780c */ /* 0x000fe40003fa5070 */
[----:B------:R-:W1:Y:S02]  /*6360*/  @P6 SYNCS.PHASECHK.TRANS64.TRYWAIT P1, [UR44+0x50], R2 ;  /* 0x00005002ff0065a7 */ /* 0x000e64000802112c */
[----:B------:R-:W-:Y:S01]  /*6370*/  P2R R84, PR, RZ, 0x20 ;  /* 0x00000020ff547803 */ /* 0x000fe20000000000 */
[----:B------:R2:W4:Y:S01]  /*6380*/  SYNCS.PHASECHK.TRANS64.TRYWAIT P0, [R78+URZ+0xc0], R3 ;  /* 0x0000c0034e0075a7 */ /* 0x00052200080011ff */
[----:B-1----:R-:W-:Y:S01]  /*6390*/  @P6 SEL R39, RZ, 0x1, !P1 ;  /* 0x00000001ff276807 */ /* 0x002fe20004800000 */
[----:B--2---:R-:W-:Y:S06]  /*63a0*/  @!P6 BRA `(.L_x_110) ;  /* 0x000000000058e947 */ /* 0x004fec0003800000 */
[C---:B------:R-:W-:Y:S01]  /*63b0*/  VIADD R0, R86.reuse, 0x200 ;  /* 0x0000020056007836 */ /* 0x040fe20000000000 */
[----:B------:R-:W-:Y:S01]  /*63c0*/  LOP3.LUT P6, RZ, R69, 0x40, RZ, 0xc0, !PT ;  /* 0x0000004045ff7812 */ /* 0x000fe200078cc0ff */
[----:B------:R-:W-:Y:S01]  /*63d0*/  BSSY B0, `(.L_x_111) ;  /* 0x000000e000007945 */ /* 0x000fe20003800000 */
[----:B------:R-:W-:Y:S01]  /*63e0*/  ISETP.NE.AND P2, PT, R39, RZ, PT ;  /* 0x000000ff2700720c */ /* 0x000fe20003f45270 */
[----:B------:R-:W-:Y:S01]  /*63f0*/  @P5 VIADD R2, R86, 0x210 ;  /* 0x0000021056025836 */ /* 0x000fe20000000000 */
[----:B------:R-:W-:Y:S01]  /*6400*/  PLOP3.LUT P1, PT, PT, PT, PT, 0x8, 0x80 ;  /* 0x000000000080781c */ /* 0x000fe20003f2e170 */
[----:B------:R-:W-:Y:S01]  /*6410*/  IMAD.MOV.U32 R51, RZ, RZ, RZ ;  /* 0x000000ffff337224 */ /* 0x000fe200078e00ff */
[----:B------:R-:W-:Y:S02]  /*6420*/  @P5 PLOP3.LUT P1, PT, P6, PT, PT, 0x80, 0x8 ;  /* 0x000000000008581c */ /* 0x000fe4000372f070 */
[----:B------:R-:W-:Y:S02]  /*6430*/  CS2R R48, SRZ ;  /* 0x0000000000307805 */ /* 0x000fe4000001ff00 */
[----:B------:R-:W-:Y:S02]  /*6440*/  CS2R R42, SRZ ;  /* 0x00000000002a7805 */ /* 0x000fe4000001ff00 */
[----:B------:R-:W-:Y:S07]  /*6450*/  CS2R R40, SRZ ;  /* 0x0000000000287805 */ /* 0x000fee000001ff00 */
[----:B------:R-:W-:Y:S01]  /*6460*/  @P1 VIADD R2, R0, 0xfffffff0 ;  /* 0xfffffff000021836 */ /* 0x000fe20000000000 */
[----:B------:R-:W-:Y:S06]  /*6470*/  @P2 BRA `(.L_x_112) ;  /* 0x00000000000c2947 */ /* 0x000fec0003800000 */
[----:B------:R-:W-:Y:S04]  /*6480*/  SHF.L.U32 R5, R75, 0x1f, RZ ;  /* 0x0000001f4b057819 */ /* 0x000fe800000006ff */
[----:B------:R-:W1:Y:S02]  /*6490*/  SYNCS.PHASECHK.TRANS64.TRYWAIT P1, [UR44+0x50], R5 ;  /* 0x00005005ff0075a7 */ /* 0x000e64000802112c */
[----:B-1----:R-:W-:Y:S05]  /*64a0*/  @!P1 BRA `(.L_x_113) ;  /* 0x0000003000549947 */ /* 0x002fea0003800000 */
.L_x_112:
[----:B------:R-:W-:Y:S05]  /*64b0*/  BSYNC B0 ;  /* 0x0000000000007941 */ /* 0x000fea0003800000 */
.L_x_111:
[----:B------:R-:W-:Y:S01]  /*64c0*/  ISETP.NE.AND P1, PT, R84, RZ, PT ;  /* 0x000000ff5400720c */ /* 0x000fe20003f25270 */
[----:B------:R-:W-:Y:S11]  /*64d0*/  HFMA2 R38, -RZ, RZ, 0, 5.9604644775390625e-08 ;  /* 0x00000001ff267431 */ /* 0x000ff600000001ff */
[----:B------:R-:W-:Y:S01]  /*64e0*/  @!UPT UIADD3 URZ, UPT, UPT, URZ, URZ, URZ ;  /* 0x000000fffffff290 */ /* 0x000fe2000fffe0ff */
[----:B------:R2:W1:Y:S04]  /*64f0*/  @P1 LDS.128 R48, [R2] ;  /* 0x0000000002301984 */ /* 0x0004680000000c00 */
[----:B------:R2:W1:Y:S02]  /*6500*/  @P1 LDS.128 R40, [R81+UR44+0x200] ;  /* 0x0002002c51281984 */ /* 0x0004640008000c00 */
.L_x_110:
[----:B------:R-:W-:Y:S05]  /*6510*/  BSYNC B1 ;  /* 0x0000000000017941 */ /* 0x000fea0003800000 */
.L_x_109:
[----:B-1----:R-:W-:Y:S04]  /*6520*/  SHF.R.U32.HI R5, RZ, 0x15, R34 ;  /* 0x00000015ff057819 */ /* 0x002fe80000011622 */
[----:B------:R-:W-:Y:S01]  /*6530*/  LOP3.LUT P1, RZ, R5, 0x3, R70, 0x48, !PT ;  /* 0x0000000305ff7812 */ /* 0x000fe20007824846 */
[----:B------:R-:W-:Y:S01]  /*6540*/  @!UPT UIADD3 URZ, UPT, UPT, URZ, URZ, URZ ;  /* 0x000000fffffff290 */ /* 0x000fe2000fffe0ff */
[----:B----4-:R-:W-:Y:S11]  /*6550*/  @P0 BRA `(.L_x_114) ;  /* 0x0000000000080947 */ /* 0x010ff60003800000 */
[----:B------:R-:W1:Y:S02]  /*6560*/  SYNCS.PHASECHK.TRANS64.TRYWAIT P0, [R78+URZ+0xc0], R3 ;  /* 0x0000c0034e0075a7 */ /* 0x000e6400080011ff */
[----:B-1----:R-:W-:Y:S05]  /*6570*/  @!P0 BRA `(.L_x_115) ;  /* 0x0000003000388947 */ /* 0x002fea0003800000 */
.L_x_114:
[----:B------:R-:W-:Y:S05]  /*6580*/  @!P1 BRA `(.L_x_116) ;  /* 0x0000000000409947 */ /* 0x000fea0003800000 */
[----:B------:R-:W4:Y:S01]  /*6590*/  LDCU.64 UR8, c[0x4][0x70] ;  /* 0x01000e00ff0877ac */ /* 0x000f220008000a00 */
[----:B-1----:R-:W-:Y:S01]  /*65a0*/  MOV R3, 0x0 ;  /* 0x0000000000037802 */ /* 0x002fe20000000f00 */
[----:B------:R-:W-:Y:S02]  /*65b0*/  HFMA2 R12, -RZ, RZ, 0, 5.9604644775390625e-08 ;  /* 0x00000001ff0c7431 */ /* 0x000fe400000001ff */
[----:B------:R-:W-:Y:S02]  /*65c0*/  IMAD.MOV.U32 R8, RZ, RZ, 0x192 ;  /* 0x00000192ff087424 */ /* 0x000fe400078e00ff */
[----:B------:R-:W-:Y:S01]  /*65d0*/  IMAD.MOV.U32 R13, RZ, RZ, RZ ;  /* 0x000000ffff0d7224 */ /* 0x000fe200078e00ff */
[----:B------:R-:W1:Y:S01]  /*65e0*/  LDCU.64 UR6, c[0x4][0x78] ;  /* 0x01000f00ff0677ac */ /* 0x000e620008000a00 */
[----:B--2---:R-:W2:Y:S01]  /*65f0*/  LDC.64 R2, c[0x4][R3] ;  /* 0x0100000003027b82 */ /* 0x004ea20000000a00 */
[----:B------:R-:W5:Y:S01]  /*6600*/  LDCU.64 UR4, c[0x4][0x10] ;  /* 0x01000200ff0477ac */ /* 0x000f620008000a00 */
[----:B----4-:R-:W-:Y:S01]  /*6610*/  MOV R5, UR9 ;  /* 0x0000000900057c02 */ /* 0x010fe20008000f00 */
[----:B------:R-:W-:Y:S01]  /*6620*/  IMAD.U32 R4, RZ, RZ, UR8 ;  /* 0x00000008ff047e24 */ /* 0x000fe2000f8e00ff */
[----:B-1----:R-:W-:Y:S01]  /*6630*/  MOV R7, UR7 ;  /* 0x0000000700077c02 */ /* 0x002fe20008000f00 */
[----:B------:R-:W-:Y:S01]  /*6640*/  IMAD.U32 R6, RZ, RZ, UR6 ;  /* 0x00000006ff067e24 */ /* 0x000fe2000f8e00ff */
[----:B-----5:R-:W-:Y:S01]  /*6650*/  MOV R11, UR5 ;  /* 0x00000005000b7c02 */ /* 0x020fe20008000f00 */
[----:B------:R-:W-:Y:S02]  /*6660*/  IMAD.U32 R10, RZ, RZ, UR4 ;  /* 0x00000004ff0a7e24 */ /* 0x000fe4000f8e00ff */
[----:B------:R-:W-:Y:S07]  /*6670*/  LEPC R20, `(.L_x_116) ;  /* 0x000000001014794e */ /* 0x000fee0000000000 */
[----:B--23--:R-:W-:Y:S05]  /*6680*/  CALL.ABS.NOINC R2 ;  /* 0x0000000002007343 */ /* 0x00cfea0003c00000 */
.L_x_116:
[----:B------:R-:W-:Y:S05]  /*6690*/  WARPSYNC.ALL ;  /* 0x0000000000007948 */ /* 0x000fea0003800000 */
[----:B------:R-:W-:Y:S01]  /*66a0*/  R2UR UR4, R34 ;  /* 0x00000000220472ca */ /* 0x000fe200000e0000 */
[--C-:B------:R-:W-:Y:S01]  /*66b0*/  HADD2.F32 R20, -RZ, R40.reuse.H0_H0 ;  /* 0x20000028ff147230 */ /* 0x100fe20000004100 */
[----:B------:R-:W-:Y:S01]  /*66c0*/  MOV R85, 0x10 ;  /* 0x0000001000557802 */ /* 0x000fe20000000f00 */
[----:B------:R-:W-:Y:S01]  /*66d0*/  HADD2.F32 R21, -RZ, R40.H1_H1 ;  /* 0x30000028ff157230 */ /* 0x000fe20000004100 */
[----:B------:R-:W-:Y:S01]  /*66e0*/  LOP3.LUT P6, RZ, R69, 0x40, RZ, 0xc0, !PT ;  /* 0x0000004045ff7812 */ /* 0x000fe200078cc0ff */
[----:B------:R-:W-:Y:S01]  /*66f0*/  HADD2.F32 R36, -RZ, R41.H1_H1 ;  /* 0x30000029ff247230 */ /* 0x000fe20000004100 */
[----:B------:R-:W-:Y:S01]  /*6700*/  ISETP.NE.AND P0, PT, R76, RZ, PT ;  /* 0x000000ff4c00720c */ /* 0x000fe20003f05270 */
[----:B------:R-:W-:Y:S01]  /*6710*/  HADD2.F32 R37, -RZ, R43.H0_H0 ;  /* 0x2000002bff257230 */ /* 0x000fe20000004100 */
[----:B------:R-:W-:Y:S01]  /*6720*/  SEL R85, R85, 0xfffffff0, !P6 ;  /* 0xfffffff055557807 */ /* 0x000fe20007000000 */
[----:B------:R-:W-:Y:S03]  /*6730*/  BSSY.RECONVERGENT B0, `(.L_x_117) ;  /* 0x000004f000007945 */ /* 0x000fe60003800200 */
[----:B------:R-:W-:Y:S01]  /*6740*/  IADD3 R83, PT, PT, R86, R85, RZ ;  /* 0x0000005556537210 */ /* 0x000fe20007ffe0ff */
[----:B------:R-:W3:Y:S02]  /*6750*/  LDTM.x16 R4, tmem[UR4] ;  /* 0x00000004000479ee */ /* 0x000ee40008240000 */
[C---:B---3--:R-:W-:Y:S01]  /*6760*/  FMUL R0, R32.reuse, R4 ;  /* 0x0000000420007220 */ /* 0x048fe20000400000 */
[C---:B--2---:R-:W-:Y:S01]  /*6770*/  FMUL R2, R32.reuse, R5 ;  /* 0x0000000520027220 */ /* 0x044fe20000400000 */
[C---:B-1----:R-:W-:Y:S01]  /*6780*/  FMUL R3, R32.reuse, R6 ;  /* 0x0000000620037220 */ /* 0x042fe20000400000 */
[C---:B------:R-:W-:Y:S01]  /*6790*/  FMUL R7, R32.reuse, R7 ;  /* 0x0000000720077220 */ /* 0x040fe20000400000 */
[C---:B------:R-:W-:Y:S01]  /*67a0*/  FFMA R0, R35.reuse, R20, R0 ;  /* 0x0000001423007223 */ /* 0x040fe20000000000 */
[----:B------:R-:W-:Y:S02]  /*67b0*/  HADD2.F32 R20, -RZ, R41.H0_H0 ;  /* 0x20000029ff147230 */ /* 0x000fe40000004100 */
[C---:B------:R-:W-:Y:S01]  /*67c0*/  FFMA R2, R35.reuse, R21, R2 ;  /* 0x0000001523027223 */ /* 0x040fe20000000002 */
[--C-:B------:R-:W-:Y:S02]  /*67d0*/  HADD2.F32 R21, -RZ, R42.reuse.H0_H0 ;  /* 0x2000002aff157230 */ /* 0x100fe40000004100 */
[C---:B------:R-:W-:Y:S01]  /*67e0*/  FMUL R4, R32.reuse, R8 ;  /* 0x0000000820047220 */ /* 0x040fe20000400000 */
[C---:B------:R-:W-:Y:S01]  /*67f0*/  FMUL R5, R32.reuse, R9 ;  /* 0x0000000920057220 */ /* 0x040fe20000400000 */
[C---:B------:R-:W-:Y:S01]  /*6800*/  FFMA R3, R35.reuse, R20, R3 ;  /* 0x0000001423037223 */ /* 0x040fe20000000003 */
[----:B------:R-:W-:Y:S02]  /*6810*/  HADD2.F32 R20, -RZ, R42.H1_H1 ;  /* 0x3000002aff147230 */ /* 0x000fe40000004100 */
[C---:B------:R-:W-:Y:S01]  /*6820*/  FFMA R7, R35.reuse, R36, R7 ;  /* 0x0000002423077223 */ /* 0x040fe20000000007 */
[C---:B------:R-:W-:Y:S01]  /*6830*/  FMUL R6, R32.reuse, R10 ;  /* 0x0000000a20067220 */ /* 0x040fe20000400000 */
[----:B------:R-:W-:Y:S02]  /*6840*/  HADD2.F32 R36, -RZ, R43.H1_H1 ;  /* 0x3000002bff247230 */ /* 0x000fe40000004100 */
[C---:B------:R-:W-:Y:S01]  /*6850*/  FMUL R11, R32.reuse, R11 ;  /* 0x0000000b200b7220 */ /* 0x040fe20000400000 */
[C---:B------:R-:W-:Y:S01]  /*6860*/  FFMA R4, R35.reuse, R21, R4 ;  /* 0x0000001523047223 */ /* 0x040fe20000000004 */
[C---:B------:R-:W-:Y:S01]  /*6870*/  FFMA R5, R35.reuse, R20, R5 ;  /* 0x0000001423057223 */ /* 0x040fe20000000005 */
[C---:B------:R-:W-:Y:S01]  /*6880*/  FFMA R6, R35.reuse, R37, R6 ;  /* 0x0000002523067223 */ /* 0x040fe20000000006 */
[--C-:B------:R-:W-:Y:S02]  /*6890*/  HADD2.F32 R20, -RZ, R48.reuse.H0_H0 ;  /* 0x20000030ff147230 */ /* 0x100fe40000004100 */
[C---:B------:R-:W-:Y:S01]  /*68a0*/  FFMA R11, R35.reuse, R36, R11 ;  /* 0x00000024230b7223 */ /* 0x040fe2000000000b */
[C---:B------:R-:W-:Y:S01]  /*68b0*/  FMUL R8, R32.reuse, R12 ;  /* 0x0000000c20087220 */ /* 0x040fe20000400000 */
[----:B------:R-:W-:Y:S02]  /*68c0*/  HADD2.F32 R36, -RZ, R48.H1_H1 ;  /* 0x30000030ff247230 */ /* 0x000fe40000004100 */
[C---:B------:R-:W-:Y:S01]  /*68d0*/  FMUL R9, R32.reuse, R13 ;  /* 0x0000000d20097220 */ /* 0x040fe20000400000 */
[--C-:B------:R-:W-:Y:S02]  /*68e0*/  HADD2.F32 R21, -RZ, R49.reuse.H0_H0 ;  /* 0x20000031ff157230 */ /* 0x100fe40000004100 */
[C---:B------:R-:W-:Y:S01]  /*68f0*/  FMUL R10, R32.reuse, R14 ;  /* 0x0000000e200a7220 */ /* 0x040fe20000400000 */
[C---:B------:R-:W-:Y:S01]  /*6900*/  FFMA R8, R35.reuse, R20, R8 ;  /* 0x0000001423087223 */ /* 0x040fe20000000008 */
[----:B------:R-:W-:Y:S02]  /*6910*/  HADD2.F32 R20, -RZ, R49.H1_H1 ;  /* 0x30000031ff147230 */ /* 0x000fe40000004100 */
[C---:B------:R-:W-:Y:S01]  /*6920*/  FFMA R9, R35.reuse, R36, R9 ;  /* 0x0000002423097223 */ /* 0x040fe20000000009 */
[C---:B------:R-:W-:Y:S01]  /*6930*/  FMUL R15, R32.reuse, R15 ;  /* 0x0000000f200f7220 */ /* 0x040fe20000400000 */
[C---:B------:R-:W-:Y:S01]  /*6940*/  FFMA R10, R35.reuse, R21, R10 ;  /* 0x00000015230a7223 */ /* 0x040fe2000000000a */
[--C-:B------:R-:W-:Y:S02]  /*6950*/  HADD2.F32 R21, -RZ, R50.reuse.H0_H0 ;  /* 0x20000032ff157230 */ /* 0x100fe40000004100 */
[C---:B------:R-:W-:Y:S01]  /*6960*/  FMUL R12, R32.reuse, R16 ;  /* 0x00000010200c7220 */ /* 0x040fe20000400000 */
[----:B------:R-:W-:Y:S02]  /*6970*/  HADD2.F32 R36, -RZ, R50.H1_H1 ;  /* 0x30000032ff247230 */ /* 0x000fe40000004100 */
[C---:B------:R-:W-:Y:S01]  /*6980*/  FFMA R15, R35.reuse, R20, R15 ;  /* 0x00000014230f7223 */ /* 0x040fe2000000000f */
[C---:B------:R-:W-:Y:S01]  /*6990*/  FMUL R13, R32.reuse, R17 ;  /* 0x00000011200d7220 */ /* 0x040fe20000400000 */
[--C-:B------:R-:W-:Y:S02]  /*69a0*/  HADD2.F32 R37, -RZ, R51.reuse.H0_H0 ;  /* 0x20000033ff257230 */ /* 0x100fe40000004100 */
[C---:B------:R-:W-:Y:S01]  /*69b0*/  FMUL R14, R32.reuse, R18 ;  /* 0x00000012200e7220 */ /* 0x040fe20000400000 */
[----:B------:R-:W-:Y:S02]  /*69c0*/  HADD2.F32 R20, -RZ, R51.H1_H1 ;  /* 0x30000033ff147230 */ /* 0x000fe40000004100 */
[----:B------:R-:W-:Y:S01]  /*69d0*/  FMUL R19, R32, R19 ;  /* 0x0000001320137220 */ /* 0x000fe20000400000 */
[----:B------:R-:W-:Y:S01]  /*69e0*/  F2FP.F16.F32.PACK_AB R44, R2, R0 ;  /* 0x00000000022c723e */ /* 0x000fe200000000ff */
[----:B------:R-:W-:Y:S01]  /*69f0*/  FFMA R12, R35, R21, R12 ;  /* 0x00000015230c7223 */ /* 0x000fe2000000000c */
[----:B------:R-:W-:Y:S01]  /*6a00*/  F2FP.F16.F32.PACK_AB R45, R7, R3 ;  /* 0x00000003072d723e */ /* 0x000fe200000000ff */
[----:B------:R-:W-:Y:S01]  /*6a10*/  FFMA R13, R35, R36, R13 ;  /* 0x00000024230d7223 */ /* 0x000fe2000000000d */
[----:B------:R-:W-:Y:S01]  /*6a20*/  F2FP.F16.F32.PACK_AB R46, R5, R4 ;  /* 0x00000004052e723e */ /* 0x000fe200000000ff */
[----:B------:R-:W-:Y:S01]  /*6a30*/  FFMA R14, R35, R37, R14 ;  /* 0x00000025230e7223 */ /* 0x000fe2000000000e */
[----:B------:R-:W-:Y:S01]  /*6a40*/  F2FP.F16.F32.PACK_AB R47, R11, R6 ;  /* 0x000000060b2f723e */ /* 0x000fe200000000ff */
[----:B------:R-:W-:Y:S01]  /*6a50*/  FFMA R19, R35, R20, R19 ;  /* 0x0000001423137223 */ /* 0x000fe20000000013 */
[----:B------:R-:W-:Y:S02]  /*6a60*/  F2FP.F16.F32.PACK_AB R88, R9, R8 ;  /* 0x000000080958723e */ /* 0x000fe400000000ff */
[----:B------:R-:W-:Y:S01]  /*6a70*/  F2FP.F16.F32.PACK_AB R89, R15, R10 ;  /* 0x0000000a0f59723e */ /* 0x000fe200000000ff */
[----:B------:R1:W-:Y:S01]  /*6a80*/  STS.128 [R81+UR44+0x200], R44 ;  /* 0x0002002c51007988 */ /* 0x0003e20008000c2c */
[----:B------:R-:W-:Y:S02]  /*6a90*/  F2FP.F16.F32.PACK_AB R90, R13, R12 ;  /* 0x0000000c0d5a723e */ /* 0x000fe400000000ff */
[----:B------:R-:W-:Y:S05]  /*6aa0*/  F2FP.F16.F32.PACK_AB R91, R19, R14 ;  /* 0x0000000e135b723e */ /* 0x000fea00000000ff */
[----:B------:R1:W-:Y:S01]  /*6ab0*/  STS.128 [R83+0x200], R88 ;  /* 0x0002005853007388 */ /* 0x0003e20000000c00 */
[----:B------:R-:W-:Y:S01]  /*6ac0*/  @!PT LDS RZ, [RZ] ;  /* 0x00000000fffff984 */ /* 0x000fe20000000800 */
[----:B------:R-:W-:Y:S01]  /*6ad0*/  @!PT LDS RZ, [RZ] ;  /* 0x00000000fffff984 */ /* 0x000fe20000000800 */
[----:B------:R-:W-:Y:S01]  /*6ae0*/  @!PT LDS RZ, [RZ] ;  /* 0x00000000fffff984 */ /* 0x000fe20000000800 */
[----:B------:R-:W-:Y:S01]  /*6af0*/  @!PT LDS RZ, [RZ] ;  /* 0x00000000fffff984 */ /* 0x000fe20000000800 */
[----:B------:R2:W-:Y:S07]  /*6b00*/  MEMBAR.ALL.CTA ;  /* 0x0000000000007992 */ /* 0x0005ee0000008000 */
[----:B--2---:R-:W2:Y:S02]  /*6b10*/  FENCE.VIEW.ASYNC.S ;  /* 0x00000000000073c6 */ /* 0x004ea40000000000 */
[----:B--2---:R-:W-:Y:S06]  /*6b20*/  BAR.SYNC.DEFER_BLOCKING 0x1, 0x80 ;  /* 0x0042000000007b1d */ /* 0x004fec0000010000 */
[----:B------:R-:W-:Y:S05]  /*6b30*/  @P0 BRA `(.L_x_118) ;  /* 0x0000000000380947 */ /* 0x000fea0003800000 */
[----:B------:R-:W-:Y:S02]  /*6b40*/  UIADD3 UR4, UPT, UPT, UR44, 0x200, URZ ;  /* 0x000002002c047890 */ /* 0x000fe4000fffe0ff */
[----:B------:R-:W-:Y:S01]  /*6b50*/  UIADD3 UR8, UP0, UPT, UR50, 0x680, URZ ;  /* 0x0000068032087890 */ /* 0x000fe2000ff1e0ff */
[----:B------:R-:W-:Y:S01]  /*6b60*/  UMOV UR43, UR36 ;  /* 0x00000024002b7c82 */ /* 0x000fe20008000000 */
[----:B------:R-:W-:Y:S02]  /*6b70*/  UIADD3 UR5, UPT, UPT, UR41, 0x40, URZ ;  /* 0x0000004029057890 */ /* 0x000fe4000fffe0ff */
[----:B------:R-:W-:Y:S01]  /*6b80*/  MOV R71, UR4 ;  /* 0x0000000400477c02 */ /* 0x000fe20008000f00 */
[----:B------:R-:W-:Y:S02]  /*6b90*/  UIADD3.X UR9, UPT, UPT, URZ, UR51, URZ, UP0, !UPT ;  /* 0x00000033ff097290 */ /* 0x000fe400087fe4ff */
[----:B------:R-:W-:Y:S01]  /*6ba0*/  UIADD3 UR4, UPT, UPT, UR44, 0xa00, URZ ;  /* 0x00000a002c047890 */ /* 0x000fe2000fffe0ff */
[----:B------:R-:W-:Y:S01]  /*6bb0*/  R2UR UR40, R71 ;  /* 0x00000000472872ca */ /* 0x000fe200000e0000 */
[----:B------:R-:W-:Y:S01]  /*6bc0*/  UMOV UR6, UR42 ;  /* 0x0000002a00067c82 */ /* 0x000fe20008000000 */
[----:B------:R-:W-:Y:S11]  /*6bd0*/  UMOV UR7, UR36 ;  /* 0x0000002400077c82 */ /* 0x000ff60008000000 */
[----:B------:R2:W-:Y:S01]  /*6be0*/  UTMASTG.3D [UR40], [UR8] ;  /* 0x00000028080073b5 */ /* 0x0005e20008010000 */
[----:B------:R2:W-:Y:S01]  /*6bf0*/  UTMASTG.3D [UR4], [UR8] ;  /* 0x00000004080073b5 */ /* 0x0005e20008010000 */
[----:B------:R0:W-:Y:S01]  /*6c00*/  UTMACMDFLUSH ;  /* 0x00000000000079b7 */ /* 0x0001e20000000000 */
[----:B--2---:R-:W-:Y:S04]  /*6c10*/  DEPBAR.LE SB0, 0x1 ;  /* 0x000080400000791a */ /* 0x004fe80000000000 */
.L_x_118:
[----:B------:R-:W-:Y:S05]  /*6c20*/  BSYNC.RECONVERGENT B0 ;  /* 0x0000000000007941 */ /* 0x000fea0003800200 */
.L_x_117:
[----:B------:R-:W-:Y:S01]  /*6c30*/  BAR.SYNC.DEFER_BLOCKING 0x1, 0x80 ;  /* 0x0042000000007b1d */ /* 0x000fe20000010000 */
[----:B------:R-:W-:Y:S01]  /*6c40*/  ISETP.NE.AND P1, PT, R82, RZ, PT ;  /* 0x000000ff5200720c */ /* 0x000fe20003f25270 */
[----:B------:R-:W-:Y:S01]  /*6c50*/  UISETP.NE.AND UP0, UPT, UR45, URZ, UPT ;  /* 0x000000ff2d00728c */ /* 0x000fe2000bf05270 */
[----:B------:R-:W-:Y:S11]  /*6c60*/  LEA R3, R38, UR44, 0x3 ;  /* 0x0000002c26037c11 */ /* 0x000ff6000f8e18ff */
[----:B------:R-:W-:Y:S01]  /*6c70*/  @P1 SHF.L.U32 R2, R75, 0x1f, RZ ;  /* 0x0000001f4b021819 */ /* 0x000fe200000006ff */
[----:B------:R-:W-:Y:S06]  /*6c80*/  BRA.U !UP0, `(.L_x_119) ;  /* 0x0000000108247547 */ /* 0x000fec000b800000 */
[----:B------:R-:W-:Y:S01]  /*6c90*/  IMAD.U32 R5, RZ, RZ, UR48 ;  /* 0x00000030ff057e24 */ /* 0x000fe2000f8e00ff */
[----:B------:R-:W-:Y:S01]  /*6ca0*/  MOV R0, UR37 ;  /* 0x0000002500007c02 */ /* 0x000fe20008000f00 */
[----:B------:R-:W-:Y:S03]  /*6cb0*/  UIADD3 UR48, UPT, UPT, UR48, 0x1, URZ ;  /* 0x0000000130307890 */ /* 0x000fe6000fffe0ff */
[----:B------:R-:W-:Y:S01]  /*6cc0*/  @P1 LEA R5, R5, UR44, 0x3 ;  /* 0x0000002c05051c11 */ /* 0x000fe2000f8e18ff */
[----:B------:R-:W-:Y:S04]  /*6cd0*/  UISETP.NE.AND UP0, UPT, UR48, 0x4, UPT ;  /* 0x000000043000788c */ /* 0x000fe8000bf05270 */
[----:B------:R-:W-:Y:S01]  /*6ce0*/  @P1 VIADD R5, R5, 0x70 ;  /* 0x0000007005051836 */ /* 0x000fe20000000000 */
[----:B------:R-:W-:Y:S04]  /*6cf0*/  USEL UR48, UR48, URZ, UP0 ;  /* 0x000000ff30307287 */ /* 0x000fe80008000000 */
[----:B------:R-:W-:Y:S04]  /*6d00*/  @P1 PRMT R0, R0, 0x654, R5 ;  /* 0x0000065400001816 */ /* 0x000fe80000000005 */
[----:B------:R2:W-:Y:S04]  /*6d10*/  @P1 SYNCS.ARRIVE.TRANS64.RED.A1T0 RZ, [R0+URZ], RZ ;  /* 0x000000ff00ff19a7 */ /* 0x0005e800081004ff */
.L_x_119:
[----:B------:R-:W3:Y:S01]  /*6d20*/  @P1 SYNCS.PHASECHK.TRANS64.TRYWAIT P0, [R3+URZ+0x50], R2 ;  /* 0x00005002030015a7 */ /* 0x000ee200080011ff */
[----:B------:R-:W-:Y:S01]  /*6d30*/  BSSY B1, `(.L_x_120) ;  /* 0x0000012000017945 */ /* 0x000fe20003800000 */
[----:B---3--:R-:W-:Y:S03]  /*6d40*/  @P1 SEL R39, RZ, 0x1, !P0 ;  /* 0x00000001ff271807 */ /* 0x008fe60004000000 */
[----:B------:R-:W-:Y:S05]  /*6d50*/  @!P1 BRA `(.L_x_121) ;  /* 0x00000000003c9947 */ /* 0x000fea0003800000 */
[----:B------:R-:W-:Y:S01]  /*6d60*/  ISETP.NE.AND P1, PT, R84, RZ, PT ;  /* 0x000000ff5400720c */ /* 0x000fe20003f25270 */
[----:B------:R-:W-:Y:S01]  /*6d70*/  BSSY B0, `(.L_x_122) ;  /* 0x0000009000007945 */ /* 0x000fe20003800000 */
[----:B------:R-:W-:Y:S11]  /*6d80*/  ISETP.NE.AND P0, PT, R39, RZ, PT ;  /* 0x000000ff2700720c */ /* 0x000ff60003f05270 */
[----:B------:R-:W-:Y:S05]  /*6d90*/  @P1 IMAD R4, R38, 0x1000, R81 ;  /* 0x0000100026041824 */ /* 0x000fea00078e0251 */
[----:B------:R-:W-:Y:S05]  /*6da0*/  @P1 IADD3 R2, PT, PT, R4, UR44, RZ ;  /* 0x0000002c04021c10 */ /* 0x000fea000fffe0ff */
[----:B------:R-:W-:Y:S01]  /*6db0*/  @P1 IMAD.IADD R2, R85, 0x1, R2 ;  /* 0x0000000155021824 */ /* 0x000fe200078e0202 */
[----:B------:R-:W-:Y:S06]  /*6dc0*/  @P0 BRA `(.L_x_123) ;  /* 0x00000000000c0947 */ /* 0x000fec0003800000 */
[----:B--2---:R-:W-:Y:S04]  /*6dd0*/  SHF.L.U32 R0, R75, 0x1f, RZ ;  /* 0x0000001f4b007819 */ /* 0x004fe800000006ff */
[----:B------:R-:W2:Y:S02]  /*6de0*/  SYNCS.PHASECHK.TRANS64.TRYWAIT P0, [R3+URZ+0x50], R0 ;  /* 0x00005000030075a7 */ /* 0x000ea400080011ff */
[----:B--2---:R-:W-:Y:S05]  /*6df0*/  @!P0 BRA `(.L_x_124) ;  /* 0x00000028002c8947 */ /* 0x004fea0003800000 */
.L_x_123:
[----:B------:R-:W-:Y:S05]  /*6e00*/  BSYNC B0 ;  /* 0x0000000000007941 */ /* 0x000fea0003800000 */
.L_x_122:
[----:B------:R-:W-:Y:S02]  /*6e10*/  ISETP.NE.AND P0, PT, R84, RZ, PT ;  /* 0x000000ff5400720c */ /* 0x000fe40003f05270 */
[----:B------:R-:W-:Y:S11]  /*6e20*/  IADD3 R38, PT, PT, R38, 0x1, RZ ;  /* 0x0000000126267810 */ /* 0x000ff60007ffe0ff */
[----:B------:R3:W4:Y:S04]  /*6e30*/  @P0 LDS.128 R40, [R4+UR44+0x200] ;  /* 0x0002002c04280984 */ /* 0x0007280008000c00 */
[----:B------:R3:W1:Y:S02]  /*6e40*/  @P0 LDS.128 R48, [R2+0x200] ;  /* 0x0002000002300984 */ /* 0x0006640000000c00 */
.L_x_121:
[----:B------:R-:W-:Y:S05]  /*6e50*/  BSYNC B1 ;  /* 0x0000000000017941 */ /* 0x000fea0003800000 */
.L_x_120:
[----:B--2---:R-:W-:Y:S05]  /*6e60*/  VIADD R3, R34, 0x10 ;  /* 0x0000001022037836 */ /* 0x004fea0000000000 */
[----:B------:R-:W-:Y:S04]  /*6e70*/  SHF.R.U32.HI R3, RZ, 0x15, R3 ;  /* 0x00000015ff037819 */ /* 0x000fe80000011603 */
[----:B------:R-:W-:Y:S11]  /*6e80*/  LOP3.LUT P0, RZ, R3, 0x3, R70, 0x48, !PT ;  /* 0x0000000303ff7812 */ /* 0x000ff60007804846 */
[----:B------:R-:W-:Y:S02]  /*6e90*/  @!UPT UIADD3 URZ, UPT, UPT, URZ, URZ, URZ ;  /* 0x000000fffffff290 */ /* 0x000fe4000fffe0ff */
[----:B------:R-:W-:Y:S05]  /*6ea0*/  @!P0 BRA `(.L_x_125) ;  /* 0x0000000000408947 */ /* 0x000fea0003800000 */
[----:B------:R-:W2:Y:S01]  /*6eb0*/  LDCU.64 UR8, c[0x4][0x70] ;  /* 0x01000e00ff0877ac */ /* 0x000ea20008000a00 */
[----:B------:R-:W-:Y:S01]  /*6ec0*/  MOV R3, 0x0 ;  /* 0x0000000000037802 */ /* 0x000fe20000000f00 */
[----:B------:R-:W-:Y:S02]  /*6ed0*/  HFMA2 R12, -RZ, RZ, 0, 5.9604644775390625e-08 ;  /* 0x00000001ff0c7431 */ /* 0x000fe400000001ff */
[----:B------:R-:W-:Y:S02]  /*6ee0*/  IMAD.MOV.U32 R8, RZ, RZ, 0x192 ;  /* 0x00000192ff087424 */ /* 0x000fe400078e00ff */
[----:B------:R-:W-:Y:S01]  /*6ef0*/  IMAD.MOV.U32 R13, RZ, RZ, RZ ;  /* 0x000000ffff0d7224 */ /* 0x000fe200078e00ff */
[----:B------:R-:W5:Y:S01]  /*6f00*/  LDCU.64 UR6, c[0x4][0x78] ;  /* 0x01000f00ff0677ac */ /* 0x000f620008000a00 */
[----:B---3--:R-:W3:Y:S01]  /*6f10*/  LDC.64 R2, c[0x4][R3] ;  /* 0x0100000003027b82 */ /* 0x008ee20000000a00 */
[----:B------:R-:W4:Y:S01]  /*6f20*/  LDCU.64 UR4, c[0x4][0x10] ;  /* 0x01000200ff0477ac */ /* 0x000f220008000a00 */
[----:B--2---:R-:W-:Y:S01]  /*6f30*/  MOV R5, UR9 ;  /* 0x0000000900057c02 */ /* 0x004fe20008000f00 */
[----:B------:R-:W-:Y:S01]  /*6f40*/  IMAD.U32 R4, RZ, RZ, UR8 ;  /* 0x00000008ff047e24 */ /* 0x000fe2000f8e00ff */
[----:B-----5:R-:W-:Y:S01]  /*6f50*/  MOV R7, UR7 ;  /* 0x0000000700077c02 */ /* 0x020fe20008000f00 */
[----:B------:R-:W-:Y:S01]  /*6f60*/  IMAD.U32 R6, RZ, RZ, UR6 ;  /* 0x00000006ff067e24 */ /* 0x000fe2000f8e00ff */
[----:B----4-:R-:W-:Y:S01]  /*6f70*/  MOV R11, UR5 ;  /* 0x00000005000b7c02 */ /* 0x010fe20008000f00 */
[----:B------:R-:W-:Y:S02]  /*6f80*/  IMAD.U32 R10, RZ, RZ, UR4 ;  /* 0x00000004ff0a7e24 */ /* 0x000fe4000f8e00ff */
[----:B------:R-:W-:Y:S07]  /*6f90*/  LEPC R20, `(.L_x_125) ;  /* 0x000000001014794e */ /* 0x000fee0000000000 */
[----:B-1-3--:R-:W-:Y:S05]  /*6fa0*/  CALL.ABS.NOINC R2 ;  /* 0x0000000002007343 */ /* 0x00afea0003c00000 */
.L_x_125:
[----:B------:R-:W-:Y:S01]  /*6fb0*/  ISETP.NE.AND P6, PT, R82, RZ, PT ;  /* 0x000000ff5200720c */ /* 0x000fe20003fc5270 */
[----:B------:R-:W-:Y:S05]  /*6fc0*/  WARPSYNC.ALL ;  /* 0x0000000000007948 */ /* 0x000fea0003800000 */
[----:B------:R-:W-:Y:S01]  /*6fd0*/  R2UR UR4, R34 ;  /* 0x00000000220472ca */ /* 0x000fe200000e0000 */
[--C-:B----4-:R-:W-:Y:S01]  /*6fe0*/  HADD2.F32 R20, -RZ, R40.reuse.H0_H0 ;  /* 0x20000028ff147230 */ /* 0x110fe20000004100 */
[----:B------:R-:W-:Y:S01]  /*6ff0*/  ISETP.NE.AND P0, PT, R76, RZ, PT ;  /* 0x000000ff4c00720c */ /* 0x000fe20003f05270 */
[----:B------:R-:W-:Y:S01]  /*7000*/  HADD2.F32 R21, -RZ, R40.H1_H1 ;  /* 0x30000028ff157230 */ /* 0x000fe20000004100 */
[----:B------:R-:W-:Y:S01]  /*7010*/  MOV R86, UR48 ;  /* 0x0000003000567c02 */ /* 0x000fe20008000f00 */
[--C-:B------:R-:W-:Y:S01]  /*7020*/  HADD2.F32 R36, -RZ, R41.reuse.H1_H1 ;  /* 0x30000029ff247230 */ /* 0x100fe20000004100 */
[----:B------:R-:W-:Y:S01]  /*7030*/  MOV R87, UR37 ;  /* 0x0000002500577c02 */ /* 0x000fe20008000f00 */
[----:B-1----:R-:W-:Y:S01]  /*7040*/  HADD2.F32 R37, -RZ, R48.H0_H0 ;  /* 0x20000030ff257230 */ /* 0x002fe20000004100 */
[----:B------:R-:W-:Y:S01]  /*7050*/  @P6 LEA R86, R86, UR44, 0x3 ;  /* 0x0000002c56566c11 */ /* 0x000fe2000f8e18ff */
[----:B------:R-:W-:Y:S01]  /*7060*/  BSSY.RECONVERGENT B0, `(.L_x_126) ;  /* 0x0000052000007945 */ /* 0x000fe20003800200 */
[----:B------:R-:W-:Y:S02]  /*7070*/  @P6 SHF.L.U32 R92, R75, 0x1f, RZ ;  /* 0x0000001f4b5c6819 */ /* 0x000fe400000006ff */
[----:B------:R-:W-:Y:S01]  /*7080*/  @P6 IADD3 R86, PT, PT, R86, 0x70, RZ ;  /* 0x0000007056566810 */ /* 0x000fe20007ffe0ff */
[----:B---3--:R-:W1:Y:S03]  /*7090*/  LDTM.x16 R4, tmem[UR4+0x10] ;  /* 0x00001004000479ee */ /* 0x008e660008240000 */
[----:B------:R-:W-:Y:S02]  /*70a0*/  @P6 PRMT R86, R87, 0x654, R86 ;  /* 0x0000065457566816 */ /* 0x000fe40000000056 */
[----:B------:R-:W-:Y:S01]  /*70b0*/  LEA R87, R38, UR44, 0x3 ;  /* 0x0000002c26577c11 */ /* 0x000fe2000f8e18ff */
[C---:B-1----:R-:W-:Y:S01]  /*70c0*/  FMUL R0, R32.reuse, R4 ;  /* 0x0000000420007220 */ /* 0x042fe20000400000 */
[C---:B------:R-:W-:Y:S01]  /*70d0*/  FMUL R2, R32.reuse, R5 ;  /* 0x0000000520027220 */ /* 0x040fe20000400000 */
[C---:B------:R-:W-:Y:S01]  /*70e0*/  FMUL R3, R32.reuse, R6 ;  /* 0x0000000620037220 */ /* 0x040fe20000400000 */
[C---:B------:R-:W-:Y:S01]  /*70f0*/  FMUL R7, R32.reuse, R7 ;  /* 0x0000000720077220 */ /* 0x040fe20000400000 */
[C---:B------:R-:W-:Y:S01]  /*7100*/  FFMA R0, R35.reuse, R20, R0 ;  /* 0x0000001423007223 */ /* 0x040fe20000000000 */
[----:B------:R-:W-:Y:S02]  /*7110*/  HADD2.F32 R20, -RZ, R41.H0_H0 ;  /* 0x20000029ff147230 */ /* 0x000fe40000004100 */
[C---:B------:R-:W-:Y:S01]  /*7120*/  FFMA R2, R35.reuse, R21, R2 ;  /* 0x0000001523027223 */ /* 0x040fe20000000002 */
[C---:B------:R-:W-:Y:S01]  /*7130*/  FMUL R4, R32.reuse, R8 ;  /* 0x0000000820047220 */ /* 0x040fe20000400000 */
[C---:B------:R-:W-:Y:S01]  /*7140*/  FMUL R5, R32.reuse, R9 ;  /* 0x0000000920057220 */ /* 0x040fe20000400000 */
[--C-:B------:R-:W-:Y:S02]  /*7150*/  HADD2.F32 R21, -RZ, R43.reuse.H0_H0 ;  /* 0x2000002bff157230 */ /* 0x100fe40000004100 */
[C---:B------:R-:W-:Y:S01]  /*7160*/  FFMA R3, R35.reuse, R20, R3 ;  /* 0x0000001423037223 */ /* 0x040fe20000000003 */
[--C-:B------:R-:W-:Y:S02]  /*7170*/  HADD2.F32 R20, -RZ, R42.reuse.H0_H0 ;  /* 0x2000002aff147230 */ /* 0x100fe40000004100 */
[C---:B------:R-:W-:Y:S01]  /*7180*/  FFMA R7, R35.reuse, R36, R7 ;  /* 0x0000002423077223 */ /* 0x040fe20000000007 */
[C---:B------:R-:W-:Y:S01]  /*7190*/  FMUL R6, R32.reuse, R10 ;  /* 0x0000000a20067220 */ /* 0x040fe20000400000 */
[----:B------:R-:W-:Y:S02]  /*71a0*/  HADD2.F32 R36, -RZ, R43.H1_H1 ;  /* 0x3000002bff247230 */ /* 0x000fe40000004100 */
[C---:B------:R-:W-:Y:S01]  /*71b0*/  FMUL R11, R32.reuse, R11 ;  /* 0x0000000b200b7220 */ /* 0x040fe20000400000 */
[C---:B------:R-:W-:Y:S01]  /*71c0*/  FFMA R4, R35.reuse, R20, R4 ;  /* 0x0000001423047223 */ /* 0x040fe20000000004 */
[----:B------:R-:W-:Y:S02]  /*71d0*/  HADD2.F32 R20, -RZ, R42.H1_H1 ;  /* 0x3000002aff147230 */ /* 0x000fe40000004100 */
[C---:B------:R-:W-:Y:S01]  /*71e0*/  FMUL R8, R32.reuse, R12 ;  /* 0x0000000c20087220 */ /* 0x040fe20000400000 */
[C---:B------:R-:W-:Y:S01]  /*71f0*/  FMUL R9, R32.reuse, R13 ;  /* 0x0000000d20097220 */ /* 0x040fe20000400000 */
[C---:B------:R-:W-:Y:S01]  /*7200*/  FMUL R10, R32.reuse, R14 ;  /* 0x0000000e200a7220 */ /* 0x040fe20000400000 */
[C---:B------:R-:W-:Y:S01]  /*7210*/  FMUL R15, R32.reuse, R15 ;  /* 0x0000000f200f7220 */ /* 0x040fe20000400000 */
[C---:B------:R-:W-:Y:S01]  /*7220*/  FFMA R5, R35.reuse, R20, R5 ;  /* 0x0000001423057223 */ /* 0x040fe20000000005 */
[----:B------:R-:W-:Y:S02]  /*7230*/  HADD2.F32 R20, -RZ, R48.H1_H1 ;  /* 0x30000030ff147230 */ /* 0x000fe40000004100 */
[C---:B------:R-:W-:Y:S01]  /*7240*/  FFMA R6, R35.reuse, R21, R6 ;  /* 0x0000001523067223 */ /* 0x040fe20000000006 */
[C---:B------:R-:W-:Y:S01]  /*7250*/  FFMA R11, R35.reuse, R36, R11 ;  /* 0x00000024230b7223 */ /* 0x040fe2000000000b */
[C---:B------:R-:W-:Y:S01]  /*7260*/  FFMA R8, R35.reuse, R37, R8 ;  /* 0x0000002523087223 */ /* 0x040fe20000000008 */
[--C-:B------:R-:W-:Y:S02]  /*7270*/  HADD2.F32 R21, -RZ, R49.reuse.H0_H0 ;  /* 0x20000031ff157230 */ /* 0x100fe40000004100 */
[C---:B------:R-:W-:Y:S01]  /*7280*/  FFMA R9, R35.reuse, R20, R9 ;  /* 0x0000001423097223 */ /* 0x040fe20000000009 */
[----:B------:R-:W-:Y:S02]  /*7290*/  HADD2.F32 R20, -RZ, R49.H1_H1 ;  /* 0x30000031ff147230 */ /* 0x000fe40000004100 */
[C---:B------:R-:W-:Y:S01]  /*72a0*/  FMUL R12, R32.reuse, R16 ;  /* 0x00000010200c7220 */ /* 0x040fe20000400000 */
[C---:B------:R-:W-:Y:S01]  /*72b0*/  FMUL R13, R32.reuse, R17 ;  /* 0x00000011200d7220 */ /* 0x040fe20000400000 */
[C---:B------:R-:W-:Y:S01]  /*72c0*/  FFMA R10, R35.reuse, R21, R10 ;  /* 0x00000015230a7223 */ /* 0x040fe2000000000a */
[--C-:B------:R-:W-:Y:S02]  /*72d0*/  HADD2.F32 R21, -RZ, R50.reuse.H0_H0 ;  /* 0x20000032ff157230 */ /* 0x100fe40000004100 */
[C---:B------:R-:W-:Y:S01]  /*72e0*/  FFMA R15, R35.reuse, R20, R15 ;  /* 0x00000014230f7223 */ /* 0x040fe2000000000f */
[----:B------:R-:W-:Y:S02]  /*72f0*/  HADD2.F32 R20, -RZ, R50.H1_H1 ;  /* 0x30000032ff147230 */ /* 0x000fe40000004100 */
[C---:B------:R-:W-:Y:S01]  /*7300*/  FMUL R14, R32.reuse, R18 ;  /* 0x00000012200e7220 */ /* 0x040fe20000400000 */
[--C-:B------:R-:W-:Y:S02]  /*7310*/  HADD2.F32 R37, -RZ, R51.reuse.H0_H0 ;  /* 0x20000033ff257230 */ /* 0x100fe40000004100 */
[----:B------:R-:W-:Y:S01]  /*7320*/  FMUL R19, R32, R19 ;  /* 0x0000001320137220 */ /* 0x000fe20000400000 */
[----:B------:R-:W-:Y:S01]  /*7330*/  HADD2.F32 R36, -RZ, R51.H1_H1 ;  /* 0x30000033ff247230 */ /* 0x000fe20000004100 */
        /* <DEDUP_REMOVED lines=22> */
[----:B------:R-:W-:Y:S02]  /*74a0*/  UIADD3 UR12, UP0, UPT, UR50, 0x680, URZ ;  /* 0x00000680320c7890 */ /* 0x000fe4000ff1e0ff */
[----:B------:R-:W-:Y:S02]  /*74b0*/  UIADD3 UR9, UPT, UPT, UR41, 0x10, URZ ;  /* 0x0000001029097890 */ /* 0x000fe4000fffe0ff */
[----:B------:R-:W-:Y:S02]  /*74c0*/  UIADD3 UR8, UPT, UPT, UR44, 0x1200, URZ ;  /* 0x000012002c087890 */ /* 0x000fe4000fffe0ff */
[----:B------:R-:W-:Y:S01]  /*74d0*/  UIADD3.X UR13, UPT, UPT, URZ, UR51, URZ, UP0, !UPT ;  /* 0x00000033ff0d7290 */ /* 0x000fe200087fe4ff */
[----:B------:R-:W-:Y:S01]  /*74e0*/  UMOV UR10, UR42 ;  /* 0x0000002a000a7c82 */ /* 0x000fe20008000000 */
[----:B------:R-:W-:Y:S01]  /*74f0*/  UMOV UR11, UR36 ;  /* 0x00000024000b7c82 */ /* 0x000fe20008000000 */
[----:B------:R-:W-:Y:S02]  /*7500*/  UIADD3 UR5, UPT, UPT, UR41, 0x50, URZ ;  /* 0x0000005029057890 */ /* 0x000fe4000fffe0ff */
[----:B------:R-:W-:Y:S01]  /*7510*/  UIADD3 UR4, UPT, UPT, UR44, 0x1a00, URZ ;  /* 0x00001a002c047890 */ /* 0x000fe2000fffe0ff */
[----:B------:R-:W-:Y:S03]  /*7520*/  UMOV UR6, UR42 ;  /* 0x0000002a00067c82 */ /* 0x000fe60008000000 */
[----:B------:R2:W-:Y:S01]  /*7530*/  UTMASTG.3D [UR8], [UR12] ;  /* 0x000000080c0073b5 */ /* 0x0005e20008010000 */
[----:B------:R-:W-:Y:S04]  /*7540*/  UMOV UR7, UR36 ;  /* 0x0000002400077c82 */ /* 0x000fe80008000000 */
[----:B------:R2:W-:Y:S01]  /*7550*/  UTMASTG.3D [UR4], [UR12] ;  /* 0x000000040c0073b5 */ /* 0x0005e20008010000 */
[----:B------:R0:W-:Y:S01]  /*7560*/  UTMACMDFLUSH ;  /* 0x00000000000079b7 */ /* 0x0001e20000000000 */
[----:B--2---:R-:W-:Y:S04]  /*7570*/  DEPBAR.LE SB0, 0x1 ;  /* 0x000080400000791a */ /* 0x004fe80000000000 */
.L_x_127:
[----:B------:R-:W-:Y:S05]  /*7580*/  BSYNC.RECONVERGENT B0 ;  /* 0x0000000000007941 */ /* 0x000fea0003800200 */
.L_x_126:
[----:B------:R-:W-:Y:S01]  /*7590*/  BAR.SYNC.DEFER_BLOCKING 0x1, 0x80 ;  /* 0x0042000000007b1d */ /* 0x000fe20000010000 */
[----:B------:R-:W-:Y:S04]  /*75a0*/  UIADD3 UR40, UPT, UPT, UR48, 0x1, URZ ;  /* 0x0000000130287890 */ /* 0x000fe8000fffe0ff */
[----:B------:R-:W-:Y:S04]  /*75b0*/  UISETP.NE.AND UP0, UPT, UR40, 0x4, UPT ;  /* 0x000000042800788c */ /* 0x000fe8000bf05270 */
[----:B------:R-:W-:Y:S01]  /*75c0*/  USEL UR40, UR40, URZ, UP0 ;  /* 0x000000ff28287287 */ /* 0x000fe20008000000 */
[----:B------:R2:W-:Y:S01]  /*75d0*/  @P6 SYNCS.ARRIVE.TRANS64.RED.A1T0 RZ, [R86+URZ], RZ ;  /* 0x000000ff56ff69a7 */ /* 0x0005e200081004ff */
[----:B------:R-:W-:Y:S01]  /*75e0*/  BSSY B1, `(.L_x_128) ;  /* 0x0000013000017945 */ /* 0x000fe20003800000 */
[----:B------:R-:W3:Y:S02]  /*75f0*/  @P6 SYNCS.PHASECHK.TRANS64.TRYWAIT P0, [R87+URZ+0x50], R92 ;  /* 0x0000505c570065a7 */ /* 0x000ee400080011ff */
[----:B---3--:R-:W-:Y:S01]  /*7600*/  @P6 SEL R39, RZ, 0x1, !P0 ;  /* 0x00000001ff276807 */ /* 0x008fe20004000000 */
[----:B--2---:R-:W-:Y:S06]  /*7610*/  @!P6 BRA `(.L_x_129) ;  /* 0x00000000003ce947 */ /* 0x004fec0003800000 */
[----:B------:R-:W-:Y:S01]  /*7620*/  ISETP.NE.AND P1, PT, R84, RZ, PT ;  /* 0x000000ff5400720c */ /* 0x000fe20003f25270 */
[----:B------:R-:W-:Y:S01]  /*7630*/  BSSY B0, `(.L_x_130) ;  /* 0x0000009000007945 */ /* 0x000fe20003800000 */
[----:B------:R-:W-:Y:S11]  /*7640*/  ISETP.NE.AND P0, PT, R39, RZ, PT ;  /* 0x000000ff2700720c */ /* 0x000ff60003f05270 */
[----:B------:R-:W-:Y:S05]  /*7650*/  @P1 IMAD R2, R38, 0x1000, R81 ;  /* 0x0000100026021824 */ /* 0x000fea00078e0251 */
[----:B------:R-:W-:Y:S05]  /*7660*/  @P1 IADD3 R0, PT, PT, R2, UR44, RZ ;  /* 0x0000002c02001c10 */ /* 0x000fea000fffe0ff */
[----:B------:R-:W-:Y:S01]  /*7670*/  @P1 IMAD.IADD R0, R85, 0x1, R0 ;  /* 0x0000000155001824 */ /* 0x000fe200078e0200 */
[----:B------:R-:W-:Y:S06]  /*7680*/  @P0 BRA `(.L_x_131) ;  /* 0x00000000000c0947 */ /* 0x000fec0003800000 */
[----:B------:R-:W-:Y:S04]  /*7690*/  SHF.L.U32 R4, R75, 0x1f, RZ ;  /* 0x0000001f4b047819 */ /* 0x000fe800000006ff */
[----:B------:R-:W2:Y:S02]  /*76a0*/  SYNCS.PHASECHK.TRANS64.TRYWAIT P0, [R87+URZ+0x50], R4 ;  /* 0x00005004570075a7 */ /* 0x000ea400080011ff */
[----:B--2---:R-:W-:Y:S05]  /*76b0*/  @!P0 BRA `(.L_x_132) ;  /* 0x0000002000108947 */ /* 0x004fea0003800000 */
.L_x_131:
[----:B------:R-:W-:Y:S05]  /*76c0*/  BSYNC B0 ;  /* 0x0000000000007941 */ /* 0x000fea0003800000 */
.L_x_130:
[----:B------:R-:W-:Y:S02]  /*76d0*/  ISETP.NE.AND P0, PT, R84, RZ, PT ;  /* 0x000000ff5400720c */ /* 0x000fe40003f05270 */
[----:B------:R-:W-:Y:S11]  /*76e0*/  IADD3 R38, PT, PT, R38, 0x1, RZ ;  /* 0x0000000126267810 */ /* 0x000ff60007ffe0ff */
[----:B------:R3:W4:Y:S04]  /*76f0*/  @P0 LDS.128 R40, [R2+UR44+0x200] ;  /* 0x0002002c02280984 */ /* 0x0007280008000c00 */
[----:B------:R3:W1:Y:S02]  /*7700*/  @P0 LDS.128 R48, [R0+0x200] ;  /* 0x0002000000300984 */ /* 0x0006640000000c00 */
.L_x_129:
[----:B------:R-:W-:Y:S05]  /*7710*/  BSYNC B1 ;  /* 0x0000000000017941 */ /* 0x000fea0003800000 */
.L_x_128:
[----:B------:R-:W-:Y:S05]  /*7720*/  VIADD R3, R34, 0x20 ;  /* 0x0000002022037836 */ /* 0x000fea0000000000 */
[----:B------:R-:W-:Y:S04]  /*7730*/  SHF.R.U32.HI R3, RZ, 0x15, R3 ;  /* 0x00000015ff037819 */ /* 0x000fe80000011603 */
[----:B------:R-:W-:Y:S11]  /*7740*/  LOP3.LUT P0, RZ, R3, 0x3, R70, 0x48, !PT ;  /* 0x0000000303ff7812 */ /* 0x000ff60007804846 */
[----:B------:R-:W-:Y:S02]  /*7750*/  @!UPT UIADD3 URZ, UPT, UPT, URZ, URZ, URZ ;  /* 0x000000fffffff290 */ /* 0x000fe4000fffe0ff */
[----:B------:R-:W-:Y:S05]  /*7760*/  @!P0 BRA `(.L_x_133) ;  /* 0x0000000000408947 */ /* 0x000fea0003800000 */
[----:B------:R-:W5:Y:S01]  /*7770*/  LDCU.64 UR8, c[0x4][0x70] ;  /* 0x01000e00ff0877ac */ /* 0x000f620008000a00 */
[----:B------:R-:W-:Y:S01]  /*7780*/  MOV R3, 0x0 ;  /* 0x0000000000037802 */ /* 0x000fe20000000f00 */
[----:B------:R-:W-:Y:S02]  /*7790*/  HFMA2 R12, -RZ, RZ, 0, 5.9604644775390625e-08 ;  /* 0x00000001ff0c7431 */ /* 0x000fe400000001ff */
[----:B------:R-:W-:Y:S02]  /*77a0*/  IMAD.MOV.U32 R8, RZ, RZ, 0x192 ;  /* 0x00000192ff087424 */ /* 0x000fe400078e00ff */
[----:B------:R-:W-:Y:S01]  /*77b0*/  IMAD.MOV.U32 R13, RZ, RZ, RZ ;  /* 0x000000ffff0d7224 */ /* 0x000fe200078e00ff */
[----:B------:R-:W4:Y:S01]  /*77c0*/  LDCU.64 UR6, c[0x4][0x78] ;  /* 0x01000f00ff0677ac */ /* 0x000f220008000a00 */
[----:B---3--:R-:W3:Y:S01]  /*77d0*/  LDC.64 R2, c[0x4][R3] ;  /* 0x0100000003027b82 */ /* 0x008ee20000000a00 */
[----:B------:R-:W1:Y:S01]  /*77e0*/  LDCU.64 UR4, c[0x4][0x10] ;  /* 0x01000200ff0477ac */ /* 0x000e620008000a00 */
[----:B-----5:R-:W-:Y:S01]  /*77f0*/  MOV R5, UR9 ;  /* 0x0000000900057c02 */ /* 0x020fe20008000f00 */
[----:B--2---:R-:W-:Y:S01]  /*7800*/  IMAD.U32 R4, RZ, RZ, UR8 ;  /* 0x00000008ff047e24 */ /* 0x004fe2000f8e00ff */
[----:B----4-:R-:W-:Y:S01]  /*7810*/  MOV R7, UR7 ;  /* 0x0000000700077c02 */ /* 0x010fe20008000f00 */
[----:B------:R-:W-:Y:S01]  /*7820*/  IMAD.U32 R6, RZ, RZ, UR6 ;  /* 0x00000006ff067e24 */ /* 0x000fe2000f8e00ff */
[----:B-1----:R-:W-:Y:S01]  /*7830*/  MOV R11, UR5 ;  /* 0x00000005000b7c02 */ /* 0x002fe20008000f00 */
[----:B------:R-:W-:Y:S02]  /*7840*/  IMAD.U32 R10, RZ, RZ, UR4 ;  /* 0x00000004ff0a7e24 */ /* 0x000fe4000f8e00ff */
[----:B------:R-:W-:Y:S07]  /*7850*/  LEPC R20, `(.L_x_133) ;  /* 0x000000001014794e */ /* 0x000fee0000000000 */
[----:B---3--:R-:W-:Y:S05]  /*7860*/  CALL.ABS.NOINC R2 ;  /* 0x0000000002007343 */ /* 0x008fea0003c00000 */
.L_x_133:
        /* <DEDUP_REMOVED lines=8> */
[----:B--2---:R-:W-:Y:S01]  /*78f0*/  MOV R87, UR37 ;  /* 0x0000002500577c02 */ /* 0x004fe20008000f00 */
[----:B-1----:R-:W-:Y:S01]  /*7900*/  HADD2.F32 R37, -RZ, R48.H0_H0 ;  /* 0x20000030ff257230 */ /* 0x002fe20000004100 */
[----:B------:R-:W-:Y:S01]  /*7910*/  @P6 LEA R86, R86, UR44, 0x3 ;  /* 0x0000002c56566c11 */ /* 0x000fe2000f8e18ff */
[----:B------:R-:W-:Y:S01]  /*7920*/  BSSY.RECONVERGENT B0, `(.L_x_134) ;  /* 0x0000052000007945 */ /* 0x000fe20003800200 */
[----:B------:R-:W-:Y:S02]  /*7930*/  LEA R92, R38, UR44, 0x3 ;  /* 0x0000002c265c7c11 */ /* 0x000fe4000f8e18ff */
[----:B------:R-:W-:Y:S01]  /*7940*/  @P6 IADD3 R86, PT, PT, R86, 0x70, RZ ;  /* 0x0000007056566810 */ /* 0x000fe20007ffe0ff */
[----:B------:R-:W3:Y:S03]  /*7950*/  LDTM.x16 R4, tmem[UR4+0x20] ;  /* 0x00002004000479ee */ /* 0x000ee60008240000 */
[----:B------:R-:W-:Y:S02]  /*7960*/  @P6 PRMT R86, R87, 0x654, R86 ;  /* 0x0000065457566816 */ /* 0x000fe40000000056 */
[----:B------:R-:W-:Y:S01]  /*7970*/  @P6 SHF.L.U32 R87, R75, 0x1f, RZ ;  /* 0x0000001f4b576819 */ /* 0x000fe200000006ff */
[C---:B---3--:R-:W-:Y:S01]  /*7980*/  FMUL R0, R32.reuse, R4 ;  /* 0x0000000420007220 */ /* 0x048fe20000400000 */
        /* <DEDUP_REMOVED lines=75> */
.L_x_135:
[----:B------:R-:W-:Y:S05]  /*7e40*/  BSYNC.RECONVERGENT B0 ;  /* 0x0000000000007941 */ /* 0x000fea0003800200 */
.L_x_134:
        /* <DEDUP_REMOVED lines=19> */
.L_x_139:
[----:B------:R-:W-:Y:S05]  /*7f80*/  BSYNC B0 ;  /* 0x0000000000007941 */ /* 0x000fea0003800000 */
.L_x_138:
[----:B------:R-:W-:Y:S11]  /*7f90*/  ISETP.NE.AND P0, PT, R84, RZ, PT ;  /* 0x000000ff5400720c */ /* 0x000ff60003f05270 */
[----:B------:R-:W-:Y:S02]  /*7fa0*/  @!UPT UIADD3 URZ, UPT, UPT, URZ, URZ, URZ ;  /* 0x000000fffffff290 */ /* 0x000fe4000fffe0ff */
[----:B------:R3:W4:Y:S04]  /*7fb0*/  @P0 LDS.128 R40, [R38+UR44+0x200] ;  /* 0x0002002c26280984 */ /* 0x0007280008000c00 */
[----:B------:R3:W1:Y:S02]  /*7fc0*/  @P0 LDS.128 R48, [R85+0x200] ;  /* 0x0002000055300984 */ /* 0x0006640000000c00 */
.L_x_137:
[----:B------:R-:W-:Y:S05]  /*7fd0*/  BSYNC B1 ;  /* 0x0000000000017941 */ /* 0x000fea0003800000 */
.L_x_136:
        /* <DEDUP_REMOVED lines=11> */
[----:B------:R-:W1:Y:S01]  /*8090*/  LDC.64 R2, c[0x4][R3] ;  /* 0x0100000003027b82 */ /* 0x000e620000000a00 */
[----:B------:R-:W3:Y:S01]  /*80a0*/  LDCU.64 UR4, c[0x4][0x10] ;  /* 0x01000200ff0477ac */ /* 0x000ee20008000a00 */
[----:B--2---:R-:W-:Y:S01]  /*80b0*/  MOV R5, UR9 ;  /* 0x0000000900057c02 */ /* 0x004fe20008000f00 */
[----:B------:R-:W-:Y:S01]  /*80c0*/  IMAD.U32 R4, RZ, RZ, UR8 ;  /* 0x00000008ff047e24 */ /* 0x000fe2000f8e00ff */
[----:B-----5:R-:W-:Y:S01]  /*80d0*/  MOV R7, UR7 ;  /* 0x0000000700077c02 */ /* 0x020fe20008000f00 */
[----:B------:R-:W-:Y:S01]  /*80e0*/  IMAD.U32 R6, RZ, RZ, UR6 ;  /* 0x00000006ff067e24 */ /* 0x000fe2000f8e00ff */
[----:B---3--:R-:W-:Y:S01]  /*80f0*/  MOV R11, UR5 ;  /* 0x00000005000b7c02 */ /* 0x008fe20008000f00 */
[----:B------:R-:W-:Y:S02]  /*8100*/  IMAD.U32 R10, RZ, RZ, UR4 ;  /* 0x00000004ff0a7e24 */ /* 0x000fe4000f8e00ff */
[----:B------:R-:W-:Y:S07]  /*8110*/  LEPC R20, `(.L_x_141) ;  /* 0x000000001014794e */ /* 0x000fee0000000000 */
[----:B-1--4-:R-:W-:Y:S05]  /*8120*/  CALL.ABS.NOINC R2 ;  /* 0x0000000002007343 */ /* 0x012fea0003c00000 */
.L_x_141:
[----:B------:R-:W-:Y:S01]  /*8130*/  ISETP.NE.AND P0, PT, R76, RZ, PT ;  /* 0x000000ff4c00720c */ /* 0x000fe20003f05270 */
[----:B------:R-:W-:Y:S05]  /*8140*/  WARPSYNC.ALL ;  /* 0x0000000000007948 */ /* 0x000fea0003800000 */
[----:B------:R-:W-:Y:S01]  /*8150*/  R2UR UR4, R34 ;  /* 0x00000000220472ca */ /* 0x000fe200000e0000 */
[--C-:B----4-:R-:W-:Y:S01]  /*8160*/  HADD2.F32 R20, -RZ, R40.reuse.H0_H0 ;  /* 0x20000028ff147230 */ /* 0x110fe20000004100 */
[----:B------:R-:W-:Y:S01]  /*8170*/  IADD3 R78, PT, PT, R78, 0xe0, RZ ;  /* 0x000000e04e4e7810 */ /* 0x000fe20007ffe0ff */
[----:B------:R-:W-:Y:S01]  /*8180*/  HADD2.F32 R36, -RZ, R40.H1_H1 ;  /* 0x30000028ff247230 */ /* 0x000fe20000004100 */
[----:B------:R-:W-:Y:S01]  /*8190*/  BSSY.RECONVERGENT B0, `(.L_x_142) ;  /* 0x0000053000007945 */ /* 0x000fe20003800200 */
[--C-:B------:R-:W-:Y:S01]  /*81a0*/  HADD2.F32 R21, -RZ, R41.reuse.H0_H0 ;  /* 0x20000029ff157230 */ /* 0x100fe20000004100 */
[----:B------:R-:W-:Y:S01]  /*81b0*/  LOP3.LUT R78, R78, 0xfefffff8, RZ, 0xc0, !PT ;  /* 0xfefffff84e4e7812 */ /* 0x000fe200078ec0ff */
[----:B---3--:R-:W-:Y:S02]  /*81c0*/  HADD2.F32 R38, -RZ, R41.H1_H1 ;  /* 0x30000029ff267230 */ /* 0x008fe40000004100 */
[--C-:B------:R-:W-:Y:S02]  /*81d0*/  HADD2.F32 R37, -RZ, R42.reuse.H0_H0 ;  /* 0x2000002aff257230 */ /* 0x100fe40000004100 */
[----:B------:R-:W-:Y:S02]  /*81e0*/  HADD2.F32 R40, -RZ, R42.H1_H1 ;  /* 0x3000002aff287230 */ /* 0x000fe40000004100 */
[----:B------:R-:W2:Y:S01]  /*81f0*/  LDTM.x16 R4, tmem[UR4+0x30] ;  /* 0x00003004000479ee */ /* 0x000ea20008240000 */
[----:B------:R-:W-:Y:S01]  /*8200*/  NOP ;  /* 0x0000000000007918 */ /* 0x000fe20000000000 */
[----:B--2---:R2:W-:Y:S01]  /*8210*/  SYNCS.ARRIVE.TRANS64.RED.A1T0 RZ, [R78+URZ], RZ ;  /* 0x000000ff4eff79a7 */ /* 0x0045e200081004ff */
[--C-:B------:R-:W-:Y:S02]  /*8220*/  HADD2.F32 R39, -RZ, R43.reuse.H0_H0 ;  /* 0x2000002bff277230 */ /* 0x100fe40000004100 */
[----:B------:R-:W-:Y:S02]  /*8230*/  HADD2.F32 R42, -RZ, R43.H1_H1 ;  /* 0x3000002bff2a7230 */ /* 0x000fe40000004100 */
[--C-:B-1----:R-:W-:Y:S02]  /*8240*/  HADD2.F32 R41, -RZ, R48.reuse.H0_H0 ;  /* 0x20000030ff297230 */ /* 0x102fe40000004100 */
[----:B------:R-:W-:Y:S02]  /*8250*/  HADD2.F32 R43, -RZ, R48.H1_H1 ;  /* 0x30000030ff2b7230 */ /* 0x000fe40000004100 */
[--C-:B------:R-:W-:Y:S02]  /*8260*/  HADD2.F32 R44, -RZ, R49.reuse.H0_H0 ;  /* 0x20000031ff2c7230 */ /* 0x100fe40000004100 */
[----:B------:R-:W-:Y:S02]  /*8270*/  HADD2.F32 R46, -RZ, R49.H1_H1 ;  /* 0x30000031ff2e7230 */ /* 0x000fe40000004100 */
[--C-:B------:R-:W-:Y:S02]  /*8280*/  HADD2.F32 R45, -RZ, R50.reuse.H0_H0 ;  /* 0x20000032ff2d7230 */ /* 0x100fe40000004100 */
[----:B------:R-:W-:Y:S02]  /*8290*/  HADD2.F32 R48, -RZ, R50.H1_H1 ;  /* 0x30000032ff307230 */ /* 0x000fe40000004100 */
[--C-:B------:R-:W-:Y:S02]  /*82a0*/  HADD2.F32 R47, -RZ, R51.reuse.H0_H0 ;  /* 0x20000033ff2f7230 */ /* 0x100fe40000004100 */
[----:B------:R-:W-:Y:S02]  /*82b0*/  HADD2.F32 R50, -RZ, R51.H1_H1 ;  /* 0x30000033ff327230 */ /* 0x000fe40000004100 */
[C---:B------:R-:W-:Y:S01]  /*82c0*/  FMUL R4, R32.reuse, R4 ;  /* 0x0000000420047220 */ /* 0x040fe20000400000 */
[C---:B------:R-:W-:Y:S01]  /*82d0*/  FMUL R5, R32.reuse, R5 ;  /* 0x0000000520057220 */ /* 0x040fe20000400000 */
[C---:B------:R-:W-:Y:S01]  /*82e0*/  FMUL R6, R32.reuse, R6 ;  /* 0x0000000620067220 */ /* 0x040fe20000400000 */
[C---:B------:R-:W-:Y:S01]  /*82f0*/  FMUL R7, R32.reuse, R7 ;  /* 0x0000000720077220 */ /* 0x040fe20000400000 */
[C---:B------:R-:W-:Y:S01]  /*8300*/  FFMA R4, R35.reuse, R20, R4 ;  /* 0x0000001423047223 */ /* 0x040fe20000000004 */
        /* <DEDUP_REMOVED lines=21> */
[----:B------:R-:W-:Y:S01]  /*8460*/  FFMA R15, R35, R46, R15 ;  /* 0x0000002e230f7223 */ /* 0x000fe2000000000f */
        /* <DEDUP_REMOVED lines=20> */
[----:B-1----:R-:W1:Y:S02]  /*85b0*/  FENCE.VIEW.ASYNC.S ;  /* 0x00000000000073c6 */ /* 0x002e640000000000 */
[----:B-1----:R-:W-:Y:S06]  /*85c0*/  BAR.SYNC.DEFER_BLOCKING 0x1, 0x80 ;  /* 0x0042000000007b1d */ /* 0x002fec0000010000 */
        /* <DEDUP_REMOVED lines=14> */
[----:B-1----:R-:W-:Y:S04]  /*86b0*/  DEPBAR.LE SB0, 0x1 ;  /* 0x000080400000791a */ /* 0x002fe80000000000 */
.L_x_143:
[----:B------:R-:W-:Y:S05]  /*86c0*/  BSYNC.RECONVERGENT B0 ;  /* 0x0000000000007941 */ /* 0x000fea0003800200 */
.L_x_142:
[----:B------:R-:W-:Y:S01]  /*86d0*/  BAR.SYNC.DEFER_BLOCKING 0x1, 0x80 ;  /* 0x0042000000007b1d */ /* 0x000fe20000010000 */
[----:B------:R-:W-:Y:S01]  /*86e0*/  UISETP.NE.AND UP0, UPT, UR45, -0x4, UPT ;  /* 0xfffffffc2d00788c */ /* 0x000fe2000bf05270 */
[----:B------:R-:W-:Y:S08]  /*86f0*/  IADD3 R0, PT, PT, R30, 0x1, RZ ;  /* 0x000000011e007810 */ /* 0x000ff00007ffe0ff */
[----:B------:R-:W-:Y:S05]  /*8700*/  BRA.U !UP0, `(.L_x_144) ;  /* 0x0000000108287547 */ /* 0x000fea000b800000 */
[----:B------:R-:W-:Y:S01]  /*8710*/  ISETP.NE.AND P0, PT, R82, RZ, PT ;  /* 0x000000ff5200720c */ /* 0x000fe20003f05270 */
[----:B------:R-:W-:Y:S01]  /*8720*/  IMAD.U32 R3, RZ, RZ, UR48 ;  /* 0x00000030ff037e24 */ /* 0x000fe2000f8e00ff */
[----:B------:R-:W-:Y:S01]  /*8730*/  UIADD3 UR48, UPT, UPT, UR48, 0x1, URZ ;  /* 0x0000000130307890 */ /* 0x000fe2000fffe0ff */
[----:B------:R-:W-:Y:S03]  /*8740*/  IMAD.U32 R2, RZ, RZ, UR37 ;  /* 0x00000025ff027e24 */ /* 0x000fe6000f8e00ff */
[----:B------:R-:W-:Y:S04]  /*8750*/  UISETP.NE.AND UP0, UPT, UR48, 0x4, UPT ;  /* 0x000000043000788c */ /* 0x000fe8000bf05270 */
[----:B------:R-:W-:Y:S03]  /*8760*/  USEL UR48, UR48, URZ, UP0 ;  /* 0x000000ff30307287 */ /* 0x000fe60008000000 */
[----:B------:R-:W-:Y:S05]  /*8770*/  @P0 LEA R3, R3, UR44, 0x3 ;  /* 0x0000002c03030c11 */ /* 0x000fea000f8e18ff */
[----:B------:R-:W-:Y:S05]  /*8780*/  @P0 VIADD R3, R3, 0x70 ;  /* 0x0000007003030836 */ /* 0x000fea0000000000 */
[----:B------:R-:W-:Y:S04]  /*8790*/  @P0 PRMT R2, R2, 0x654, R3 ;  /* 0x0000065402020816 */ /* 0x000fe80000000003 */
[----:B------:R1:W-:Y:S03]  /*87a0*/  @P0 SYNCS.ARRIVE.TRANS64.RED.A1T0 RZ, [R2+URZ], RZ ;  /* 0x000000ff02ff09a7 */ /* 0x0003e600081004ff */
.L_x_144:
[----:B------:R-:W-:Y:S01]  /*87b0*/  ISETP.NE.AND P2, PT, R77, RZ, PT ;  /* 0x000000ff4d00720c */ /* 0x000fe20003f45270 */
[----:B------:R-:W-:Y:S01]  /*87c0*/  UIADD3 UR45, UPT, UPT, UR45, 0x4, URZ ;  /* 0x000000042d2d7890 */ /* 0x000fe2000fffe0ff */
[----:B------:R-:W-:Y:S01]  /*87d0*/  ISETP.NE.AND P0, PT, R80, 0x2, PT ;  /* 0x000000025000780c */ /* 0x000fe20003f05270 */
[----:B------:R-:W-:Y:S01]  /*87e0*/  IMAD.IADD R20, R29, 0x1, R62 ;  /* 0x000000011d147824 */ /* 0x000fe200078e023e */
[----:B------:R-:W-:Y:S01]  /*87f0*/  ISETP.NE.AND P1, PT, R0, 0x4, PT ;  /* 0x000000040000780c */ /* 0x000fe20003f25270 */
[----:B------:R-:W-:Y:S01]  /*8800*/  IMAD.IADD R21, R31, 0x1, R64 ;  /* 0x000000011f157824 */ /* 0x000fe200078e0240 */
[----:B-1----:R-:W-:Y:S02]  /*8810*/  SEL R2, RZ, 0x1, P0 ;  /* 0x00000001ff027807 */ /* 0x002fe40000000000 */
[----:B------:R-:W-:Y:S02]  /*8820*/  SEL R3, RZ, 0x1, P1 ;  /* 0x00000001ff037807 */ /* 0x000fe40000800000 */
[----:B------:R-:W-:Y:S02]  /*8830*/  LOP3.LUT R73, R73, R2, RZ, 0x3c, !PT ;  /* 0x0000000249497212 */ /* 0x000fe400078e3cff */
[----:B------:R-:W-:Y:S02]  /*8840*/  LOP3.LUT R74, R74, R3, RZ, 0x3c, !PT ;  /* 0x000000034a4a7212 */ /* 0x000fe400078e3cff */
[----:B------:R-:W-:Y:S02]  /*8850*/  @P2 R2UR UR36, R72 ;  /* 0x00000000482422ca */ /* 0x000fe400000e0000 */
[----:B------:R-:W-:Y:S02]  /*8860*/  SEL R80, R80, RZ, P0 ;  /* 0x000000ff50507207 */ /* 0x000fe40000000000 */
[----:B------:R-:W-:Y:S01]  /*8870*/  SEL R30, R0, RZ, P1 ;  /* 0x000000ff001e7207 */ /* 0x000fe20000800000 */
[----:B------:R-:W-:Y:S10]  /*8880*/  @P2 BRA `(.L_x_145) ;  /* 0xffffffcc00e42947 */ /* 0x000ff4000383ffff */
[----:B------:R-:W1:Y:S01]  /*8890*/  LDCU.64 UR6, c[0x0][0x888] ;  /* 0x00011100ff0677ac */ /* 0x000e620008000a00 */
[----:B------:R-:W3:Y:S01]  /*88a0*/  LDCU.64 UR4, c[0x0][0x890] ;  /* 0x00011200ff0477ac */ /* 0x000ee20008000a00 */
[----:B-1----:R-:W-:Y:S02]  /*88b0*/  ISETP.NE.U32.AND P2, PT, RZ, UR6, PT ;  /* 0x00000006ff007c0c */ /* 0x002fe4000bf45070 */
[----:B---3--:R-:W-:Y:S02]  /*88c0*/  ISETP.NE.U32.AND P1, PT, RZ, UR4, PT ;  /* 0x00000004ff007c0c */ /* 0x008fe4000bf25070 */
[----:B------:R-:W-:Y:S02]  /*88d0*/  ISETP.NE.AND.EX P2, PT, RZ, UR7, PT, P2 ;  /* 0x00000007ff007c0c */ /* 0x000fe4000bf45320 */
[----:B------:R-:W-:-:S13]  /*88e0*/  ISETP.NE.AND.EX P0, PT, RZ, UR5, PT, P1 ;  /* 0x00000005ff007c0c */ /* 0x000fda000bf05310 */
[----:B------:R-:W-:Y:S05]  /*88f0*/  @P2 BRA P0, `(.L_x_146) ;  /* 0x00000000003c2947 */ /* 0x000fea0000000000 */
[----:B------:R-:W-:-:S13]  /*8900*/  ISETP.NE.AND.EX P1, PT, RZ, UR5, PT, P1 ;  /* 0x00000005ff007c0c */ /* 0x000fda000bf25310 */
[----:B------:R-:W-:Y:S05]  /*8910*/  @P1 BRA `(.L_x_147) ;  /* 0x00000000000c1947 */ /* 0x000fea0003800000 */
[----:B------:R-:W-:-:S13]  /*8920*/  FSETP.NEU.AND P0, PT, R35, RZ, PT ;  /* 0x000000ff2300720b */ /* 0x000fda0003f0d000 */
[----:B------:R-:W-:Y:S05]  /*8930*/  @!P0 EXIT ;  /* 0x000000000000894d */ /* 0x000fea0003800000 */
[----:B------:R-:W-:Y:S05]  /*8940*/  BRA `(.L_x_146) ;  /* 0x0000000000287947 */ /* 0x000fea0003800000 */
.L_x_147:
[----:B------:R-:W-:Y:S01]  /*8950*/  ISETP.NE.AND P0, PT, R79, RZ, PT ;  /* 0x000000ff4f00720c */ /* 0x000fe20003f05270 */
[----:B------:R-:W-:-:S12]  /*8960*/  BSSY.RECONVERGENT B0, `(.L_x_146) ;  /* 0x0000008000007945 */ /* 0x000fd80003800200 */
[----:B------:R-:W-:Y:S05]  /*8970*/  @P0 BRA `(.L_x_148) ;  /* 0x0000000000100947 */ /* 0x000fea0003800000 */
[----:B------:R-:W-:-:S04]  /*8980*/  ISETP.NE.U32.AND P0, PT, RZ, UR6, PT ;  /* 0x00000006ff007c0c */ /* 0x000fc8000bf05070 */
[----:B------:R-:W-:-:S13]  /*8990*/  ISETP.NE.AND.EX P0, PT, RZ, UR7, PT, P0 ;  /* 0x00000007ff007c0c */ /* 0x000fda000bf05300 */
[----:B------:R-:W-:Y:S05]  /*89a0*/  @!P0 EXIT ;  /* 0x000000000000894d */ /* 0x000fea0003800000 */
[----:B------:R-:W-:Y:S05]  /*89b0*/  BRA `(.L_x_149) ;  /* 0x0000000000087947 */ /* 0x000fea0003800000 */
.L_x_148:
[----:B------:R-:W-:-:S13]  /*89c0*/  FSETP.NEU.AND P0, PT, R35, RZ, PT ;  /* 0x000000ff2300720b */ /* 0x000fda0003f0d000 */
[----:B------:R-:W-:Y:S05]  /*89d0*/  @!P0 EXIT ;  /* 0x000000000000894d */ /* 0x000fea0003800000 */
.L_x_149:
[----:B------:R-:W-:Y:S05]  /*89e0*/  BSYNC.RECONVERGENT B0 ;  /* 0x0000000000007941 */ /* 0x000fea0003800200 */
.L_x_146:
[----:B------:R-:W-:Y:S01]  /*89f0*/  ULEA UR4, UR48, UR44, 0x3 ;  /* 0x0000002c30047291 */ /* 0x000fe2000f8e18ff */
[----:B------:R-:W-:-:S04]  /*8a00*/  DEPBAR.LE SB0, 0x0 ;  /* 0x000080000000791a */ /* 0x000fc80000000000 */
[----:B------:R-:W-:-:S04]  /*8a10*/  UIADD3 UR4, UPT, UPT, UR4, 0x70, URZ ;  /* 0x0000007004047890 */ /* 0x000fc8000fffe0ff */
[----:B------:R-:W-:-:S09]  /*8a20*/  UPRMT UR4, UR37, 0x654, UR4 ;  /* 0x0000065425047896 */ /* 0x000fd20008000004 */
[----:B------:R-:W-:Y:S01]  /*8a30*/  SYNCS.ARRIVE.TRANS64.RED.A1T0 RZ, [UR4], RZ ;  /* 0x000000ffffff79a7 */ /* 0x000fe20008100404 */
[----:B------:R-:W-:Y:S05]  /*8a40*/  EXIT ;  /* 0x000000000000794d */ /* 0x000fea0003800000 */
.L_x_24:
[----:B--2---:R2:W4:Y:S02]  /*8a50*/  SYNCS.PHASECHK.TRANS64.TRYWAIT P0, [R3+URZ+0x110], R2 ;  /* 0x00011002030075a7 */ /* 0x00452400080011ff */
[----:B----4-:R-:W-:Y:S05]  /*8a60*/  @!P0 NANOSLEEP.SYNCS 0x989680 ;  /* 0x009896800000895d */ /* 0x010fea0003900000 */
[----:B------:R-:W4:Y:S02]  /*8a70*/  @!P0 SYNCS.PHASECHK.TRANS64 P0, [R3+URZ+0x110], R2 ;  /* 0x00011002030085a7 */ /* 0x000f2400080010ff */
[----:B----4-:R-:W-:Y:S05]  /*8a80*/  @!P0 BRA `(.L_x_24) ;  /* 0xfffffffc00f08947 */ /* 0x010fea000383ffff */
[----:B------:R-:W-:Y:S05]  /*8a90*/  BRA `(.L_x_150) ;  /* 0xffffff8c00c87947 */ /* 0x000fea000383ffff */
.L_x_27:
[----:B-1----:R-:W-:-:S07]  /*8aa0*/  MOV R2, UR33 ;  /* 0x0000002100027c02 */ /* 0x002fce0008000f00 */
.L_x_151:
[----:B-1----:R1:W2:Y:S02]  /*8ab0*/  SYNCS.PHASECHK.TRANS64.TRYWAIT P0, [R2+URZ+0x28], R5 ;  /* 0x00002805020075a7 */ /* 0x0022a400080011ff */
[----:B--2---:R-:W-:Y:S05]  /*8ac0*/  @!P0 NANOSLEEP.SYNCS 0x989680 ;  /* 0x009896800000895d */ /* 0x004fea0003900000 */
[----:B------:R-:W2:Y:S02]  /*8ad0*/  @!P0 SYNCS.PHASECHK.TRANS64 P0, [R2+URZ+0x28], R5 ;  /* 0x00002805020085a7 */ /* 0x000ea400080010ff */
[----:B--2---:R-:W-:Y:S05]  /*8ae0*/  @!P0 BRA `(.L_x_151) ;  /* 0xfffffffc00f08947 */ /* 0x004fea000383ffff */
[----:B------:R-:W-:Y:S05]  /*8af0*/  BRA `(.L_x_26) ;  /* 0xffffff9000307947 */ /* 0x000fea000383ffff */
.L_x_34:
[----:B-1----:R-:W-:-:S07]  /*8b00*/  MOV R2, UR17 ;  /* 0x0000001100027c02 */ /* 0x002fce0008000f00 */
.L_x_152:
[----:B-1----:R1:W2:Y:S02]  /*8b10*/  SYNCS.PHASECHK.TRANS64.TRYWAIT P0, [R2+URZ+0x28], R5 ;  /* 0x00002805020075a7 */ /* 0x0022a400080011ff */
[----:B--2---:R-:W-:Y:S05]  /*8b20*/  @!P0 NANOSLEEP.SYNCS 0x989680 ;  /* 0x009896800000895d */ /* 0x004fea0003900000 */
[----:B------:R-:W2:Y:S02]  /*8b30*/  @!P0 SYNCS.PHASECHK.TRANS64 P0, [R2+URZ+0x28], R5 ;  /* 0x00002805020085a7 */ /* 0x000ea400080010ff */
[----:B--2---:R-:W-:Y:S05]  /*8b40*/  @!P0 BRA `(.L_x_152) ;  /* 0xfffffffc00f08947 */ /* 0x004fea000383ffff */
[----:B------:R-:W-:Y:S05]  /*8b50*/  BRA `(.L_x_33) ;  /* 0xffffff9000f07947 */ /* 0x000fea000383ffff */
.L_x_39:
[----:B-1----:R1:W2:Y:S02]  /*8b60*/  SYNCS.PHASECHK.TRANS64.TRYWAIT P0, [R2+URZ+0xa0], R3 ;  /* 0x0000a003020075a7 */ /* 0x0022a400080011ff */
[----:B--2---:R-:W-:Y:S05]  /*8b70*/  @!P0 NANOSLEEP.SYNCS 0x989680 ;  /* 0x009896800000895d */ /* 0x004fea0003900000 */
[----:B------:R-:W2:Y:S02]  /*8b80*/  @!P0 SYNCS.PHASECHK.TRANS64 P0, [R2+URZ+0xa0], R3 ;  /* 0x0000a003020085a7 */ /* 0x000ea400080010ff */
[----:B--2---:R-:W-:Y:S05]  /*8b90*/  @!P0 BRA `(.L_x_39) ;  /* 0xfffffffc00f08947 */ /* 0x004fea000383ffff */
[----:B------:R-:W-:Y:S05]  /*8ba0*/  BRA `(.L_x_153) ;  /* 0xffffff9400987947 */ /* 0x000fea000383ffff */
.L_x_43:
[----:B---3--:R-:W-:-:S07]  /*8bb0*/  MOV R0, UR4 ;  /* 0x0000000400007c02 */ /* 0x008fce0008000f00 */
.L_x_154:
[----:B-1----:R1:W2:Y:S02]  /*8bc0*/  SYNCS.PHASECHK.TRANS64.TRYWAIT P0, [R0+URZ], R3 ;  /* 0x00000003000075a7 */ /* 0x0022a400080011ff */
[----:B--2---:R-:W-:Y:S05]  /*8bd0*/  @!P0 NANOSLEEP.SYNCS 0x989680 ;  /* 0x009896800000895d */ /* 0x004fea0003900000 */
[----:B------:R-:W2:Y:S02]  /*8be0*/  @!P0 SYNCS.PHASECHK.TRANS64 P0, [R0+URZ], R3 ;  /* 0x00000003000085a7 */ /* 0x000ea400080010ff */
[----:B--2---:R-:W-:Y:S05]  /*8bf0*/  @!P0 BRA `(.L_x_154) ;  /* 0xfffffffc00f08947 */ /* 0x004fea000383ffff */
[----:B------:R-:W-:Y:S05]  /*8c00*/  BRA `(.L_x_155) ;  /* 0xffffff9c00087947 */ /* 0x000fea000383ffff */
.L_x_44:
[----:B---3--:R-:W-:-:S07]  /*8c10*/  MOV R0, UR4 ;  /* 0x0000000400007c02 */ /* 0x008fce0008000f00 */
.L_x_156:
[----:B-1----:R1:W2:Y:S02]  /*8c20*/  SYNCS.PHASECHK.TRANS64.TRYWAIT P0, [R0+URZ], R3 ;  /* 0x00000003000075a7 */ /* 0x0022a400080011ff */
[----:B--2---:R-:W-:Y:S05]  /*8c30*/  @!P0 NANOSLEEP.SYNCS 0x989680 ;  /* 0x009896800000895d */ /* 0x004fea0003900000 */
[----:B------:R-:W2:Y:S02]  /*8c40*/  @!P0 SYNCS.PHASECHK.TRANS64 P0, [R0+URZ], R3 ;  /* 0x00000003000085a7 */ /* 0x000ea400080010ff */
[----:B--2---:R-:W-:Y:S05]  /*8c50*/  @!P0 BRA `(.L_x_156) ;  /* 0xfffffffc00f08947 */ /* 0x004fea000383ffff */
[----:B------:R-:W-:Y:S05]  /*8c60*/  BRA `(.L_x_157) ;  /* 0xffffff9c00147947 */ /* 0x000fea000383ffff */
.L_x_45:
[----:B---3--:R-:W-:-:S07]  /*8c70*/  MOV R0, UR4 ;  /* 0x0000000400007c02 */ /* 0x008fce0008000f00 */
.L_x_158:
[----:B-1----:R1:W2:Y:S02]  /*8c80*/  SYNCS.PHASECHK.TRANS64.TRYWAIT P0, [R0+URZ], R3 ;  /* 0x00000003000075a7 */ /* 0x0022a400080011ff */
[----:B--2---:R-:W-:Y:S05]  /*8c90*/  @!P0 NANOSLEEP.SYNCS 0x989680 ;  /* 0x009896800000895d */ /* 0x004fea0003900000 */
[----:B------:R-:W2:Y:S02]  /*8ca0*/  @!P0 SYNCS.PHASECHK.TRANS64 P0, [R0+URZ], R3 ;  /* 0x00000003000085a7 */ /* 0x000ea400080010ff */
[----:B--2---:R-:W-:Y:S05]  /*8cb0*/  @!P0 BRA `(.L_x_158) ;  /* 0xfffffffc00f08947 */ /* 0x004fea000383ffff */
[----:B------:R-:W-:Y:S05]  /*8cc0*/  BRA `(.L_x_159) ;  /* 0xffffff9c00207947 */ /* 0x000fea000383ffff */
.L_x_46:
[----:B---3--:R-:W-:-:S07]  /*8cd0*/  MOV R0, UR4 ;  /* 0x0000000400007c02 */ /* 0x008fce0008000f00 */
.L_x_160:
[----:B-1----:R1:W2:Y:S02]  /*8ce0*/  SYNCS.PHASECHK.TRANS64.TRYWAIT P0, [R0+URZ], R3 ;  /* 0x00000003000075a7 */ /* 0x0022a400080011ff */
[----:B--2---:R-:W-:Y:S05]  /*8cf0*/  @!P0 NANOSLEEP.SYNCS 0x989680 ;  /* 0x009896800000895d */ /* 0x004fea0003900000 */
[----:B------:R-:W2:Y:S02]  /*8d00*/  @!P0 SYNCS.PHASECHK.TRANS64 P0, [R0+URZ], R3 ;  /* 0x00000003000085a7 */ /* 0x000ea400080010ff */
[----:B--2---:R-:W-:Y:S05]  /*8d10*/  @!P0 BRA `(.L_x_160) ;  /* 0xfffffffc00f08947 */ /* 0x004fea000383ffff */
[----:B------:R-:W-:Y:S05]  /*8d20*/  BRA `(.L_x_161) ;  /* 0xffffff9c002c7947 */ /* 0x000fea000383ffff */
.L_x_49:
[----:B-1----:R1:W2:Y:S02]  /*8d30*/  SYNCS.PHASECHK.TRANS64.TRYWAIT P0, [R0+URZ+0x100], R5 ;  /* 0x00010005000075a7 */ /* 0x0022a400080011ff */
[----:B--2---:R-:W-:Y:S05]  /*8d40*/  @!P0 NANOSLEEP.SYNCS 0x989680 ;  /* 0x009896800000895d */ /* 0x004fea0003900000 */
[----:B------:R-:W2:Y:S02]  /*8d50*/  @!P0 SYNCS.PHASECHK.TRANS64 P0, [R0+URZ+0x100], R5 ;  /* 0x00010005000085a7 */ /* 0x000ea400080010ff */
[----:B--2---:R-:W-:Y:S05]  /*8d60*/  @!P0 BRA `(.L_x_49) ;  /* 0xfffffffc00f08947 */ /* 0x004fea000383ffff */
[----:B------:R-:W-:Y:S05]  /*8d70*/  BRA `(.L_x_162) ;  /* 0xffffff9c008c7947 */ /* 0x000fea000383ffff */
.L_x_50:
[----:B------:R-:W-:-:S07]  /*8d80*/  MOV R0, UR5 ;  /* 0x0000000500007c02 */ /* 0x000fce0008000f00 */
.L_x_163:
[----:B-1----:R1:W2:Y:S02]  /*8d90*/  SYNCS.PHASECHK.TRANS64.TRYWAIT P0, [R0+URZ+0xb0], R7 ;  /* 0x0000b007000075a7 */ /* 0x0022a400080011ff */
[----:B--2---:R-:W-:Y:S05]  /*8da0*/  @!P0 NANOSLEEP.SYNCS 0x989680 ;  /* 0x009896800000895d */ /* 0x004fea0003900000 */
[----:B------:R-:W2:Y:S02]  /*8db0*/  @!P0 SYNCS.PHASECHK.TRANS64 P0, [R0+URZ+0xb0], R7 ;  /* 0x0000b007000085a7 */ /* 0x000ea400080010ff */
[----:B--2---:R-:W-:Y:S05]  /*8dc0*/  @!P0 BRA `(.L_x_163) ;  /* 0xfffffffc00f08947 */ /* 0x004fea000383ffff */
[----:B------:R-:W-:Y:S05]  /*8dd0*/  BRA `(.L_x_164) ;  /* 0xffffff9c009c7947 */ /* 0x000fea000383ffff */
.L_x_51:
[----:B-1----:R1:W2:Y:S02]  /*8de0*/  SYNCS.PHASECHK.TRANS64.TRYWAIT P1, [R0+URZ+0xa0], R5 ;  /* 0x0000a005000075a7 */ /* 0x0022a400080211ff */
[----:B--2---:R-:W-:Y:S05]  /*8df0*/  @!P1 NANOSLEEP.SYNCS 0x989680 ;  /* 0x009896800000995d */ /* 0x004fea0003900000 */
[----:B------:R-:W2:Y:S02]  /*8e00*/  @!P1 SYNCS.PHASECHK.TRANS64 P1, [R0+URZ+0xa0], R5 ;  /* 0x0000a005000095a7 */ /* 0x000ea400080210ff */
[----:B--2---:R-:W-:Y:S05]  /*8e10*/  @!P1 BRA `(.L_x_51) ;  /* 0xfffffffc00f09947 */ /* 0x004fea000383ffff */
[----:B------:R-:W-:Y:S05]  /*8e20*/  BRA `(.L_x_165) ;  /* 0xffffff9c00cc7947 */ /* 0x000fea000383ffff */
.L_x_54:
[----:B------:R-:W-:-:S07]  /*8e30*/  MOV R0, UR5 ;  /* 0x0000000500007c02 */ /* 0x000fce0008000f00 */
.L_x_166:
[----:B-1----:R1:W2:Y:S02]  /*8e40*/  SYNCS.PHASECHK.TRANS64.TRYWAIT P0, [R0+URZ+0xb0], R3 ;  /* 0x0000b003000075a7 */ /* 0x0022a400080011ff */
[----:B--2---:R-:W-:Y:S05]  /*8e50*/  @!P0 NANOSLEEP.SYNCS 0x989680 ;  /* 0x009896800000895d */ /* 0x004fea0003900000 */
[----:B------:R-:W2:Y:S02]  /*8e60*/  @!P0 SYNCS.PHASECHK.TRANS64 P0, [R0+URZ+0xb0], R3 ;  /* 0x0000b003000085a7 */ /* 0x000ea400080010ff */
[----:B--2---:R-:W-:Y:S05]  /*8e70*/  @!P0 BRA `(.L_x_166) ;  /* 0xfffffffc00f08947 */ /* 0x004fea000383ffff */
[----:B------:R-:W-:Y:S05]  /*8e80*/  BRA `(.L_x_53) ;  /* 0xffffffa000207947 */ /* 0x000fea000383ffff */
.L_x_63:
[----:B-1----:R-:W-:-:S04]  /*8e90*/  MOV R4, UR4 ;  /* 0x0000000400047c02 */ /* 0x002fc80008000f00 */
[----:B------:R1:W2:Y:S03]  /*8ea0*/  SYNCS.PHASECHK.TRANS64.TRYWAIT P0, [R4+URZ+0x8], R5 ;  /* 0x00000805040075a7 */ /* 0x0002a600080011ff */
[----:B--2---:R-:W-:Y:S05]  /*8eb0*/  @!P0 NANOSLEEP.SYNCS 0x989680 ;  /* 0x009896800000895d */ /* 0x004fea0003900000 */
[----:B------:R-:W2:Y:S02]  /*8ec0*/  @!P0 SYNCS.PHASECHK.TRANS64 P0, [R4+URZ+0x8], R5 ;  /* 0x00000805040085a7 */ /* 0x000ea400080010ff */
[----:B--2---:R-:W-:Y:S05]  /*8ed0*/  @!P0 BRA `(.L_x_63) ;  /* 0xfffffffc00ec8947 */ /* 0x004fea000383ffff */
[----:B------:R-:W-:Y:S05]  /*8ee0*/  BRA `(.L_x_62) ;  /* 0xffffffa000d47947 */ /* 0x000fea000383ffff */
.L_x_65:
[----:B------:R-:W-:Y:S01]  /*8ef0*/  BSSY B0, `(.L_x_167) ;  /* 0x0000006000007945 */ /* 0x000fe20003800000 */
[----:B------:R-:W-:-:S07]  /*8f00*/  MOV R15, 0xffffffff ;  /* 0xffffffff000f7802 */ /* 0x000fce0000000f00 */
[----:B-1---5:R-:W-:Y:S05]  /*8f10*/  WARPSYNC.COLLECTIVE R15, `(.L_x_168) ;  /* 0x000000000f0c7348 */ /* 0x022fea0003c00000 */
[----:B------:R-:W-:Y:S02]  /*8f20*/  ELECT P6, UR79, PT ;  /* 0x00000000004f782f */ /* 0x000fe400038c0000 */
[----:B------:R-:W-:Y:S01]  /*8f30*/  MOV R14, UR79 ;  /* 0x0000004f000e7c02 */ /* 0x000fe20008000f00 */
[----:B-1---5:R-:W-:Y:S10]  /*8f40*/  ENDCOLLECTIVE ;  /* 0x000000000000791b */ /* 0x022ff40003800000 */
.L_x_168:
[----:B------:R-:W-:Y:S05]  /*8f50*/  BSYNC B0 ;  /* 0x0000000000007941 */ /* 0x000fea0003800000 */
.L_x_167:
[----:B------:R-:W-:Y:S05]  /*8f60*/  BRA `(.L_x_169) ;  /* 0xffffffa400047947 */ /* 0x000fea000383ffff */
.L_x_67:
[----:B-1----:R-:W-:-:S04]  /*8f70*/  MOV R2, UR4 ;  /* 0x0000000400027c02 */ /* 0x002fc80008000f00 */
[----:B------:R1:W2:Y:S03]  /*8f80*/  SYNCS.PHASECHK.TRANS64.TRYWAIT P0, [R2+URZ+0x8], R3 ;  /* 0x00000803020075a7 */ /* 0x0002a600080011ff */
[----:B--2---:R-:W-:Y:S05]  /*8f90*/  @!P0 NANOSLEEP.SYNCS 0x989680 ;  /* 0x009896800000895d */ /* 0x004fea0003900000 */
[----:B------:R-:W2:Y:S02]  /*8fa0*/  @!P0 SYNCS.PHASECHK.TRANS64 P0, [R2+URZ+0x8], R3 ;  /* 0x00000803020085a7 */ /* 0x000ea400080010ff */
[----:B--2---:R-:W-:Y:S05]  /*8fb0*/  @!P0 BRA `(.L_x_67) ;  /* 0xfffffffc00ec8947 */ /* 0x004fea000383ffff */
[----:B------:R-:W-:Y:S05]  /*8fc0*/  BRA `(.L_x_66) ;  /* 0xffffffa400087947 */ /* 0x000fea000383ffff */
.L_x_68:
[----:B-1----:R1:W2:Y:S02]  /*8fd0*/  SYNCS.PHASECHK.TRANS64.TRYWAIT P0, [R0+URZ+0xa0], R5 ;  /* 0x0000a005000075a7 */ /* 0x0022a400080011ff */
[----:B--2---:R-:W-:Y:S05]  /*8fe0*/  @!P0 NANOSLEEP.SYNCS 0x989680 ;  /* 0x009896800000895d */ /* 0x004fea0003900000 */
[----:B------:R-:W2:Y:S02]  /*8ff0*/  @!P0 SYNCS.PHASECHK.TRANS64 P0, [R0+URZ+0xa0], R5 ;  /* 0x0000a005000085a7 */ /* 0x000ea400080010ff */
[----:B--2---:R-:W-:Y:S05]  /*9000*/  @!P0 BRA `(.L_x_68) ;  /* 0xfffffffc00f08947 */ /* 0x004fea000383ffff */
[----:B------:R-:W-:Y:S05]  /*9010*/  BRA `(.L_x_170) ;  /* 0xffffffa400f07947 */ /* 0x000fea000383ffff */
.L_x_70:
[----:B------:R-:W-:-:S07]  /*9020*/  MOV R0, UR7 ;  /* 0x0000000700007c02 */ /* 0x000fce0008000f00 */
.L_x_171:
[----:B-1----:R1:W2:Y:S02]  /*9030*/  SYNCS.PHASECHK.TRANS64.TRYWAIT P0, [R0+URZ+0xe0], R5 ;  /* 0x0000e005000075a7 */ /* 0x0022a400080011ff */
[----:B--2---:R-:W-:Y:S05]  /*9040*/  @!P0 NANOSLEEP.SYNCS 0x989680 ;  /* 0x009896800000895d */ /* 0x004fea0003900000 */
[----:B------:R-:W2:Y:S02]  /*9050*/  @!P0 SYNCS.PHASECHK.TRANS64 P0, [R0+URZ+0xe0], R5 ;  /* 0x0000e005000085a7 */ /* 0x000ea400080010ff */
[----:B--2---:R-:W-:Y:S05]  /*9060*/  @!P0 BRA `(.L_x_171) ;  /* 0xfffffffc00f08947 */ /* 0x004fea000383ffff */
[----:B------:R-:W-:Y:S05]  /*9070*/  BRA `(.L_x_172) ;  /* 0xffffffa8003c7947 */ /* 0x000fea000383ffff */
.L_x_73:
[----:B------:R-:W-:Y:S07]  /*9080*/  MOV R0, UR6 ;  /* 0x0000000600007c02 */ /* 0x000fee0008000f00 */
.L_x_173:
[----:B-1----:R1:W2:Y:S02]  /*9090*/  SYNCS.PHASECHK.TRANS64.TRYWAIT P0, [R0+URZ], R5 ;  /* 0x00000005000075a7 */ /* 0x0022a400080011ff */
[----:B--2---:R-:W-:Y:S05]  /*90a0*/  @!P0 NANOSLEEP.SYNCS 0x989680 ;  /* 0x009896800000895d */ /* 0x004fea0003900000 */
[----:B------:R-:W2:Y:S02]  /*90b0*/  @!P0 SYNCS.PHASECHK.TRANS64 P0, [R0+URZ], R5 ;  /* 0x00000005000085a7 */ /* 0x000ea400080010ff */
[----:B--2---:R-:W-:Y:S05]  /*90c0*/  @!P0 BRA `(.L_x_173) ;  /* 0xfffffffc00f08947 */ /* 0x004fea000383ffff */
[----:B------:R-:W-:Y:S05]  /*90d0*/  BRA `(.L_x_72) ;  /* 0xffffffa800507947 */ /* 0x000fea000383ffff */
.L_x_77:
[----:B-1----:R-:W-:-:S07]  /*90e0*/  MOV R0, UR7 ;  /* 0x0000000700007c02 */ /* 0x002fce0008000f00 */
.L_x_174:
[----:B-1----:R1:W2:Y:S02]  /*90f0*/  SYNCS.PHASECHK.TRANS64.TRYWAIT P0, [R0+URZ], R3 ;  /* 0x00000003000075a7 */ /* 0x0022a400080011ff */
[----:B--2---:R-:W-:Y:S05]  /*9100*/  @!P0 NANOSLEEP.SYNCS 0x989680 ;  /* 0x009896800000895d */ /* 0x004fea0003900000 */
[----:B------:R-:W2:Y:S02]  /*9110*/  @!P0 SYNCS.PHASECHK.TRANS64 P0, [R0+URZ], R3 ;  /* 0x00000003000085a7 */ /* 0x000ea400080010ff */
[----:B--2---:R-:W-:Y:S05]  /*9120*/  @!P0 BRA `(.L_x_174) ;  /* 0xfffffffc00f08947 */ /* 0x004fea000383ffff */
[----:B------:R-:W-:Y:S05]  /*9130*/  BRA `(.L_x_175) ;  /* 0xffffffac00447947 */ /* 0x000fea000383ffff */
.L_x_78:
[----:B------:R-:W-:-:S07]  /*9140*/  MOV R0, UR7 ;  /* 0x0000000700007c02 */ /* 0x000fce0008000f00 */
.L_x_176:
[----:B-1----:R1:W2:Y:S02]  /*9150*/  SYNCS.PHASECHK.TRANS64.TRYWAIT P0, [R0+URZ], R3 ;  /* 0x00000003000075a7 */ /* 0x0022a400080011ff */
[----:B--2---:R-:W-:Y:S05]  /*9160*/  @!P0 NANOSLEEP.SYNCS 0x989680 ;  /* 0x009896800000895d */ /* 0x004fea0003900000 */
[----:B------:R-:W2:Y:S02]  /*9170*/  @!P0 SYNCS.PHASECHK.TRANS64 P0, [R0+URZ], R3 ;  /* 0x00000003000085a7 */ /* 0x000ea400080010ff */
[----:B--2---:R-:W-:Y:S05]  /*9180*/  @!P0 BRA `(.L_x_176) ;  /* 0xfffffffc00f08947 */ /* 0x004fea000383ffff */
[----:B------:R-:W-:Y:S05]  /*9190*/  BRA `(.L_x_177) ;  /* 0xffffffac00507947 */ /* 0x000fea000383ffff */
.L_x_79:
[----:B------:R-:W-:-:S07]  /*91a0*/  MOV R0, UR7 ;  /* 0x0000000700007c02 */ /* 0x000fce0008000f00 */
.L_x_178:
[----:B-1----:R1:W2:Y:S02]  /*91b0*/  SYNCS.PHASECHK.TRANS64.TRYWAIT P0, [R0+URZ], R3 ;  /* 0x00000003000075a7 */ /* 0x0022a400080011ff */
[----:B--2---:R-:W-:Y:S05]  /*91c0*/  @!P0 NANOSLEEP.SYNCS 0x989680 ;  /* 0x009896800000895d */ /* 0x004fea0003900000 */
[----:B------:R-:W2:Y:S02]  /*91d0*/  @!P0 SYNCS.PHASECHK.TRANS64 P0, [R0+URZ], R3 ;  /* 0x00000003000085a7 */ /* 0x000ea400080010ff */
[----:B--2---:R-:W-:Y:S05]  /*91e0*/  @!P0 BRA `(.L_x_178) ;  /* 0xfffffffc00f08947 */ /* 0x004fea000383ffff */
[----:B------:R-:W-:Y:S05]  /*91f0*/  BRA `(.L_x_179) ;  /* 0xffffffac005c7947 */ /* 0x000fea000383ffff */
.L_x_82:
[----:B------:R-:W-:-:S07]  /*9200*/  MOV R0, UR5 ;  /* 0x0000000500007c02 */ /* 0x000fce0008000f00 */
.L_x_180:
[----:B-1----:R1:W2:Y:S02]  /*9210*/  SYNCS.PHASECHK.TRANS64.TRYWAIT P1, [R0+URZ+0x120], R3 ;  /* 0x00012003000075a7 */ /* 0x0022a400080211ff */
[----:B--2---:R-:W-:Y:S05]  /*9220*/  @!P1 NANOSLEEP.SYNCS 0x989680 ;  /* 0x009896800000995d */ /* 0x004fea0003900000 */
[----:B------:R-:W2:Y:S02]  /*9230*/  @!P1 SYNCS.PHASECHK.TRANS64 P1, [R0+URZ+0x120], R3 ;  /* 0x00012003000095a7 */ /* 0x000ea400080210ff */
[----:B--2---:R-:W-:Y:S05]  /*9240*/  @!P1 BRA `(.L_x_180) ;  /* 0xfffffffc00f09947 */ /* 0x004fea000383ffff */
[----:B------:R-:W-:Y:S05]  /*9250*/  BRA `(.L_x_181) ;  /* 0xffffffac00a87947 */ /* 0x000fea000383ffff */
.L_x_87:
[----:B--2---:R2:W3:Y:S02]  /*9260*/  SYNCS.PHASECHK.TRANS64.TRYWAIT P0, [R0+URZ+0xa0], R3 ;  /* 0x0000a003000075a7 */ /* 0x0044e400080011ff */
[----:B---3--:R-:W-:Y:S05]  /*9270*/  @!P0 NANOSLEEP.SYNCS 0x989680 ;  /* 0x009896800000895d */ /* 0x008fea0003900000 */
[----:B------:R-:W3:Y:S02]  /*9280*/  @!P0 SYNCS.PHASECHK.TRANS64 P0, [R0+URZ+0xa0], R3 ;  /* 0x0000a003000085a7 */ /* 0x000ee400080010ff */
[----:B---3--:R-:W-:Y:S05]  /*9290*/  @!P0 BRA `(.L_x_87) ;  /* 0xfffffffc00f08947 */ /* 0x008fea000383ffff */
[----:B------:R-:W-:Y:S05]  /*92a0*/  BRA `(.L_x_182) ;  /* 0xffffffb000ac7947 */ /* 0x000fea000383ffff */
.L_x_90:
[----:B------:R-:W-:Y:S07]  /*92b0*/  MOV R0, UR4 ;  /* 0x0000000400007c02 */ /* 0x000fee0008000f00 */
.L_x_183:
[----:B--2---:R2:W3:Y:S02]  /*92c0*/  SYNCS.PHASECHK.TRANS64.TRYWAIT P0, [R0+URZ+0x98], R3 ;  /* 0x00009803000075a7 */ /* 0x0044e400080011ff */
[----:B---3--:R-:W-:Y:S05]  /*92d0*/  @!P0 NANOSLEEP.SYNCS 0x989680 ;  /* 0x009896800000895d */ /* 0x008fea0003900000 */
[----:B------:R-:W3:Y:S02]  /*92e0*/  @!P0 SYNCS.PHASECHK.TRANS64 P0, [R0+URZ+0x98], R3 ;  /* 0x00009803000085a7 */ /* 0x000ee400080010ff */
[----:B---3--:R-:W-:Y:S05]  /*92f0*/  @!P0 BRA `(.L_x_183) ;  /* 0xfffffffc00f08947 */ /* 0x008fea000383ffff */
[----:B------:R-:W-:Y:S05]  /*9300*/  BRA `(.L_x_89) ;  /* 0xffffffb4008c7947 */ /* 0x000fea000383ffff */
.L_x_93:
[----:B------:R-:W-:Y:S07]  /*9310*/  MOV R3, UR4 ;  /* 0x0000000400037c02 */ /* 0x000fee0008000f00 */
.L_x_184:
[----:B-1----:R1:W2:Y:S02]  /*9320*/  SYNCS.PHASECHK.TRANS64.TRYWAIT P0, [R3+URZ+0x70], R12 ;  /* 0x0000700c030075a7 */ /* 0x0022a400080011ff */
[----:B--2---:R-:W-:Y:S05]  /*9330*/  @!P0 NANOSLEEP.SYNCS 0x989680 ;  /* 0x009896800000895d */ /* 0x004fea0003900000 */
[----:B------:R-:W2:Y:S02]  /*9340*/  @!P0 SYNCS.PHASECHK.TRANS64 P0, [R3+URZ+0x70], R12 ;  /* 0x0000700c030085a7 */ /* 0x000ea400080010ff */
[----:B--2---:R-:W-:Y:S05]  /*9350*/  @!P0 BRA `(.L_x_184) ;  /* 0xfffffffc00f08947 */ /* 0x004fea000383ffff */
[----:B------:R-:W-:Y:S05]  /*9360*/  BRA `(.L_x_185) ;  /* 0xffffffb800087947 */ /* 0x000fea000383ffff */
.L_x_94:
[----:B-1----:R-:W-:Y:S07]  /*9370*/  MOV R3, UR4 ;  /* 0x0000000400037c02 */ /* 0x002fee0008000f00 */
.L_x_186:
[----:B-1----:R1:W2:Y:S02]  /*9380*/  SYNCS.PHASECHK.TRANS64.TRYWAIT P0, [R3+URZ+0x78], R12 ;  /* 0x0000780c030075a7 */ /* 0x0022a400080011ff */
[----:B--2---:R-:W-:Y:S05]  /*9390*/  @!P0 NANOSLEEP.SYNCS 0x989680 ;  /* 0x009896800000895d */ /* 0x004fea0003900000 */
[----:B------:R-:W2:Y:S02]  /*93a0*/  @!P0 SYNCS.PHASECHK.TRANS64 P0, [R3+URZ+0x78], R12 ;  /* 0x0000780c030085a7 */ /* 0x000ea400080010ff */
[----:B--2---:R-:W-:Y:S05]  /*93b0*/  @!P0 BRA `(.L_x_186) ;  /* 0xfffffffc00f08947 */ /* 0x004fea000383ffff */
[----:B------:R-:W-:Y:S05]  /*93c0*/  BRA `(.L_x_187) ;  /* 0xffffffb800647947 */ /* 0x000fea000383ffff */
.L_x_95:
[----:B-1----:R-:W-:Y:S07]  /*93d0*/  MOV R3, UR4 ;  /* 0x0000000400037c02 */ /* 0x002fee0008000f00 */
.L_x_188:
[----:B-1----:R1:W2:Y:S02]  /*93e0*/  SYNCS.PHASECHK.TRANS64.TRYWAIT P0, [R3+URZ+0x80], R12 ;  /* 0x0000800c030075a7 */ /* 0x0022a400080011ff */
[----:B--2---:R-:W-:Y:S05]  /*93f0*/  @!P0 NANOSLEEP.SYNCS 0x989680 ;  /* 0x009896800000895d */ /* 0x004fea0003900000 */
[----:B------:R-:W2:Y:S02]  /*9400*/  @!P0 SYNCS.PHASECHK.TRANS64 P0, [R3+URZ+0x80], R12 ;  /* 0x0000800c030085a7 */ /* 0x000ea400080010ff */
[----:B--2---:R-:W-:Y:S05]  /*9410*/  @!P0 BRA `(.L_x_188) ;  /* 0xfffffffc00f08947 */ /* 0x004fea000383ffff */
[----:B------:R-:W-:Y:S05]  /*9420*/  BRA `(.L_x_189) ;  /* 0xffffffb800c07947 */ /* 0x000fea000383ffff */
.L_x_96:
[----:B------:R-:W-:Y:S07]  /*9430*/  MOV R3, UR4 ;  /* 0x0000000400037c02 */ /* 0x000fee0008000f00 */
.L_x_190:
[----:B-1----:R1:W2:Y:S02]  /*9440*/  SYNCS.PHASECHK.TRANS64.TRYWAIT P0, [R3+URZ+0x88], R12 ;  /* 0x0000880c030075a7 */ /* 0x0022a400080011ff */
[----:B--2---:R-:W-:Y:S05]  /*9450*/  @!P0 NANOSLEEP.SYNCS 0x989680 ;  /* 0x009896800000895d */ /* 0x004fea0003900000 */
[----:B------:R-:W2:Y:S02]  /*9460*/  @!P0 SYNCS.PHASECHK.TRANS64 P0, [R3+URZ+0x88], R12 ;  /* 0x0000880c030085a7 */ /* 0x000ea400080010ff */
[----:B--2---:R-:W-:Y:S05]  /*9470*/  @!P0 BRA `(.L_x_190) ;  /* 0xfffffffc00f08947 */ /* 0x004fea000383ffff */
[----:B------:R-:W-:Y:S05]  /*9480*/  BRA `(.L_x_191) ;  /* 0xffffffbc00607947 */ /* 0x000fea000383ffff */
.L_x_98:
[----:B------:R-:W-:-:S07]  /*9490*/  MOV R0, UR4 ;  /* 0x0000000400007c02 */ /* 0x000fce0008000f00 */
.L_x_192:
[----:B-1----:R1:W3:Y:S02]  /*94a0*/  SYNCS.PHASECHK.TRANS64.TRYWAIT P0, [R0+URZ+0x70], R3 ;  /* 0x00007003000075a7 */ /* 0x0022e400080011ff */
[----:B---3--:R-:W-:Y:S05]  /*94b0*/  @!P0 NANOSLEEP.SYNCS 0x989680 ;  /* 0x009896800000895d */ /* 0x008fea0003900000 */
[----:B------:R-:W3:Y:S02]  /*94c0*/  @!P0 SYNCS.PHASECHK.TRANS64 P0, [R0+URZ+0x70], R3 ;  /* 0x00007003000085a7 */ /* 0x000ee400080010ff */
[----:B---3--:R-:W-:Y:S05]  /*94d0*/  @!P0 BRA `(.L_x_192) ;  /* 0xfffffffc00f08947 */ /* 0x008fea000383ffff */
[----:B------:R-:W-:Y:S05]  /*94e0*/  BRA `(.L_x_193) ;  /* 0xffffffbc00e87947 */ /* 0x000fea000383ffff */
.L_x_99:
[----:B-1----:R-:W-:-:S07]  /*94f0*/  MOV R0, UR4 ;  /* 0x0000000400007c02 */ /* 0x002fce0008000f00 */
.L_x_194:
[----:B-1----:R1:W3:Y:S02]  /*9500*/  SYNCS.PHASECHK.TRANS64.TRYWAIT P0, [R0+URZ+0x78], R3 ;  /* 0x00007803000075a7 */ /* 0x0022e400080011ff */
[----:B---3--:R-:W-:Y:S05]  /*9510*/  @!P0 NANOSLEEP.SYNCS 0x989680 ;  /* 0x009896800000895d */ /* 0x008fea0003900000 */
[----:B------:R-:W3:Y:S02]  /*9520*/  @!P0 SYNCS.PHASECHK.TRANS64 P0, [R0+URZ+0x78], R3 ;  /* 0x00007803000085a7 */ /* 0x000ee400080010ff */
[----:B---3--:R-:W-:Y:S05]  /*9530*/  @!P0 BRA `(.L_x_194) ;  /* 0xfffffffc00f08947 */ /* 0x008fea000383ffff */
[----:B------:R-:W-:Y:S05]  /*9540*/  BRA `(.L_x_195) ;  /* 0xffffffbc00d87947 */ /* 0x000fea000383ffff */
.L_x_100:
[----:B-1----:R-:W-:-:S07]  /*9550*/  MOV R0, UR4 ;  /* 0x0000000400007c02 */ /* 0x002fce0008000f00 */
.L_x_196:
[----:B-1----:R1:W3:Y:S02]  /*9560*/  SYNCS.PHASECHK.TRANS64.TRYWAIT P0, [R0+URZ+0x80], R3 ;  /* 0x00008003000075a7 */ /* 0x0022e400080011ff */
[----:B---3--:R-:W-:Y:S05]  /*9570*/  @!P0 NANOSLEEP.SYNCS 0x989680 ;  /* 0x009896800000895d */ /* 0x008fea0003900000 */
[----:B------:R-:W3:Y:S02]  /*9580*/  @!P0 SYNCS.PHASECHK.TRANS64 P0, [R0+URZ+0x80], R3 ;  /* 0x00008003000085a7 */ /* 0x000ee400080010ff */
[----:B---3--:R-:W-:Y:S05]  /*9590*/  @!P0 BRA `(.L_x_196) ;  /* 0xfffffffc00f08947 */ /* 0x008fea000383ffff */
[----:B------:R-:W-:Y:S05]  /*95a0*/  BRA `(.L_x_197) ;  /* 0xffffffbc00c87947 */ /* 0x000fea000383ffff */
.L_x_102:
[----:B--2---:R2:W3:Y:S02]  /*95b0*/  SYNCS.PHASECHK.TRANS64.TRYWAIT P0, [R0+URZ+0xa0], R3 ;  /* 0x0000a003000075a7 */ /* 0x0044e400080011ff */
[----:B---3--:R-:W-:Y:S05]  /*95c0*/  @!P0 NANOSLEEP.SYNCS 0x989680 ;  /* 0x009896800000895d */ /* 0x008fea0003900000 */
[----:B------:R-:W3:Y:S02]  /*95d0*/  @!P0 SYNCS.PHASECHK.TRANS64 P0, [R0+URZ+0xa0], R3 ;  /* 0x0000a003000085a7 */ /* 0x000ee400080010ff */
[----:B---3--:R-:W-:Y:S05]  /*95e0*/  @!P0 BRA `(.L_x_102) ;  /* 0xfffffffc00f08947 */ /* 0x008fea000383ffff */
[----:B------:R-:W-:Y:S05]  /*95f0*/  BRA `(.L_x_198) ;  /* 0xffffffc0009c7947 */ /* 0x000fea000383ffff */
.L_x_113:
[----:B-1----:R-:W-:Y:S04]  /*9600*/  MOV R0, UR44 ;  /* 0x0000002c00007c02 */ /* 0x002fe80008000f00 */
[----:B------:R1:W2:Y:S03]  /*9610*/  SYNCS.PHASECHK.TRANS64.TRYWAIT P1, [R0+URZ+0x50], R5 ;  /* 0x00005005000075a7 */ /* 0x0002a600080211ff */
[----:B--2---:R-:W-:Y:S05]  /*9620*/  @!P1 NANOSLEEP.SYNCS 0x989680 ;  /* 0x009896800000995d */ /* 0x004fea0003900000 */
[----:B------:R-:W2:Y:S02]  /*9630*/  @!P1 SYNCS.PHASECHK.TRANS64 P1, [R0+URZ+0x50], R5 ;  /* 0x00005005000095a7 */ /* 0x000ea400080210ff */
[----:B--2---:R-:W-:Y:S05]  /*9640*/  @!P1 BRA `(.L_x_113) ;  /* 0xfffffffc00ec9947 */ /* 0x004fea000383ffff */
[----:B------:R-:W-:Y:S05]  /*9650*/  BRA `(.L_x_112) ;  /* 0xffffffcc00947947 */ /* 0x000fea000383ffff */
.L_x_115:
[----:B-1----:R1:W4:Y:S02]  /*9660*/  SYNCS.PHASECHK.TRANS64.TRYWAIT P0, [R78+URZ+0xc0], R3 ;  /* 0x0000c0034e0075a7 */ /* 0x00232400080011ff */
[----:B----4-:R-:W-:Y:S05]  /*9670*/  @!P0 NANOSLEEP.SYNCS 0x989680 ;  /* 0x009896800000895d */ /* 0x010fea0003900000 */
[----:B------:R-:W4:Y:S02]  /*9680*/  @!P0 SYNCS.PHASECHK.TRANS64 P0, [R78+URZ+0xc0], R3 ;  /* 0x0000c0034e0085a7 */ /* 0x000f2400080010ff */
[----:B----4-:R-:W-:Y:S05]  /*9690*/  @!P0 BRA `(.L_x_115) ;  /* 0xfffffffc00f08947 */ /* 0x010fea000383ffff */
[----:B------:R-:W-:Y:S05]  /*96a0*/  BRA `(.L_x_114) ;  /* 0xffffffcc00b47947 */ /* 0x000fea000383ffff */
.L_x_124:
[----:B--2---:R2:W3:Y:S02]  /*96b0*/  SYNCS.PHASECHK.TRANS64.TRYWAIT P0, [R3+URZ+0x50], R0 ;  /* 0x00005000030075a7 */ /* 0x0044e400080011ff */
[----:B---3--:R-:W-:Y:S05]  /*96c0*/  @!P0 NANOSLEEP.SYNCS 0x989680 ;  /* 0x009896800000895d */ /* 0x008fea0003900000 */
[----:B------:R-:W3:Y:S02]  /*96d0*/  @!P0 SYNCS.PHASECHK.TRANS64 P0, [R3+URZ+0x50], R0 ;  /* 0x00005000030085a7 */ /* 0x000ee400080010ff */
[----:B---3--:R-:W-:Y:S05]  /*96e0*/  @!P0 BRA `(.L_x_124) ;  /* 0xfffffffc00f08947 */ /* 0x008fea000383ffff */
[----:B------:R-:W-:Y:S05]  /*96f0*/  BRA `(.L_x_123) ;  /* 0xffffffd400c07947 */ /* 0x000fea000383ffff */
.L_x_132:
[----:B--2---:R2:W3:Y:S02]  /*9700*/  SYNCS.PHASECHK.TRANS64.TRYWAIT P0, [R87+URZ+0x50], R4 ;  /* 0x00005004570075a7 */ /* 0x0044e400080011ff */
[----:B---3--:R-:W-:Y:S05]  /*9710*/  @!P0 NANOSLEEP.SYNCS 0x989680 ;  /* 0x009896800000895d */ /* 0x008fea0003900000 */
[----:B------:R-:W3:Y:S02]  /*9720*/  @!P0 SYNCS.PHASECHK.TRANS64 P0, [R87+URZ+0x50], R4 ;  /* 0x00005004570085a7 */ /* 0x000ee400080010ff */
[----:B---3--:R-:W-:Y:S05]  /*9730*/  @!P0 BRA `(.L_x_132) ;  /* 0xfffffffc00f08947 */ /* 0x008fea000383ffff */
[----:B------:R-:W-:Y:S05]  /*9740*/  BRA `(.L_x_131) ;  /* 0xffffffdc00dc7947 */ /* 0x000fea000383ffff */
.L_x_140:
[----:B--2---:R2:W3:Y:S02]  /*9750*/  SYNCS.PHASECHK.TRANS64.TRYWAIT P0, [R92+URZ+0x50], R3 ;  /* 0x000050035c0075a7 */ /* 0x0044e400080011ff */
[----:B---3--:R-:W-:Y:S05]  /*9760*/  @!P0 NANOSLEEP.SYNCS 0x989680 ;  /* 0x009896800000895d */ /* 0x008fea0003900000 */
[----:B------:R-:W3:Y:S02]  /*9770*/  @!P0 SYNCS.PHASECHK.TRANS64 P0, [R92+URZ+0x50], R3 ;  /* 0x000050035c0085a7 */ /* 0x000ee400080010ff */
[----:B---3--:R-:W-:Y:S05]  /*9780*/  @!P0 BRA `(.L_x_140) ;  /* 0xfffffffc00f08947 */ /* 0x008fea000383ffff */
[----:B------:R-:W-:Y:S05]  /*9790*/  BRA `(.L_x_139) ;  /* 0xffffffe400f87947 */ /* 0x000fea000383ffff */
        .weak           $__internal_0_$__cuda_sm10x_tcgen05_guardrail_trap_col_being_dealloced_not_returned_by_alloc
        .type           $__internal_0_$__cuda_sm10x_tcgen05_guardrail_trap_col_being_dealloced_not_returned_by_alloc,@function
        .size           $__internal_0_$__cuda_sm10x_tcgen05_guardrail_trap_col_being_dealloced_not_returned_by_alloc,($__internal_1_$__cuda_sm10x_tcgen05_guardrail_trap_phase_invalid_during_alloc - $__internal_0_$__cuda_sm10x_tcgen05_guardrail_trap_col_being_dealloced_not_returned_by_alloc)
$__internal_0_$__cuda_sm10x_tcgen05_guardrail_trap_col_being_dealloced_not_returned_by_alloc:
[----:B------:R-:W-:Y:S05]  /*97a0*/  BPT.TRAP 0x1 ;  /* 0x000000040000795c */ /* 0x000fea0000300000 */
[----:B------:R-:W-:-:S04]  /*97b0*/  HFMA2 R3, -RZ, RZ, 0, 0 ;  /* 0x00000000ff037431 */ /* 0x000fc800000001ff */
[----:B------:R-:W-:Y:S05]  /*97c0*/  RET.REL.NODEC R2 `(_ZN7cutlass13device_kernelINS_4gemm6kernel13GemmUniversalIN4cute5tupleIJiiiiEEENS1_10collective13CollectiveMmaINS1_35MainloopSm100TmaUmmaWarpSpecializedILi5ELi2ELi4ENS5_IJNS4_1CILi2EEENSA_ILi4EEENSA_ILi1EEEEEEEENS5_IJNSA_ILi128EEESG_NSA_ILi64EEEEEENS_6half_tENS5_IJSD_llEEESJ_NS5_IJlSD_lEEENS4_8TiledMMAINS4_8MMA_AtomIJNS4_26SM100_MMA_F16BF16_2x1SM_SSISJ_SJ_fLi128ELi128ELNS4_4UMMA5MajorE1ELSQ_0ELNSP_7ScaleInE0ELSR_0EEEEEENS4_6LayoutINS5_IJSD_SD_SD_EEENS5_IJNSA_ILi0EEESW_SW_EEEEENS5_IJNS4_10UnderscoreESZ_SZ_EEEEENS4_28SM100_TMA_2SM_LOAD_MULTICASTENS4_14ComposedLayoutINS4_7SwizzleILi3ELi4ELi3EEENS4_18smem_ptr_flag_bitsILi16EEENSU_INS5_IJSH_NSA_ILi8EEEEEENS5_IJSD_SH_EEEEEEEvNS4_8identityENS4_18SM100_TMA_2SM_LOADENS13_IS15_S17_NSU_INS5_IJS18_SH_EEENS5_IJSH_SD_EEEEEEEvS1D_EENS_8epilogue10collective18CollectiveEpilogueINS1K_23Sm100TmaWarpSpecializedILi4ELi2ELi16ELb1ELb0EEEJNS5_IJSH_SG_SH_EEENS5_IJNSU_ISH_SD_EENSU_INS5_IJNSA_ILi16EEESB_EEES1A_EEEEESJ_SL_SJ_SL_NS1K_6fusion15FusionCallbacksIS1O_NS1V_17LinearCombinationISJ_fSJ_fLNS_15FloatRoundStyleE2EEES1P_S1U_JEEENS4_5SM1004TMEM4LOAD26SM100_TMEM_LOAD_32dp32b16xENS4_13SM90_TMA_LOADENS13_INS14_ILi1ELi4ELi3EEES17_NSU_INS5_IJS18_S1R_EEENS5_IJS1R_SD_EEEEEEENS4_39AutoVectorizingCopyWithAssumedAlignmentILi128EEENS4_14SM90_TMA_STOREES2A_S2C_S2C_EEEvvEEEEvNT_6ParamsE) ;  /* 0xffffff68020c7950 */ /* 0x000fea0003c3ffff */
        .weak           $__internal_1_$__cuda_sm10x_tcgen05_guardrail_trap_phase_invalid_during_alloc
        .type           $__internal_1_$__cuda_sm10x_tcgen05_guardrail_trap_phase_invalid_during_alloc,@function
        .size           $__internal_1_$__cuda_sm10x_tcgen05_guardrail_trap_phase_invalid_during_alloc,($__internal_2_$__cuda_sm10x_tcgen05_guardrail_trap_unallocated_columns_being_dealloced - $__internal_1_$__cuda_sm10x_tcgen05_guardrail_trap_phase_invalid_during_alloc)
$__internal_1_$__cuda_sm10x_tcgen05_guardrail_trap_phase_invalid_during_alloc:
[----:B------:R-:W-:Y:S05]  /*97d0*/  BPT.TRAP 0x1 ;  /* 0x000000040000795c */ /* 0x000fea0000300000 */
[----:B------:R-:W-:-:S04]  /*97e0*/  MOV R3, 0x0 ;  /* 0x0000000000037802 */ /* 0x000fc80000000f00 */
[----:B------:R-:W-:Y:S05]  /*97f0*/  RET.REL.NODEC R2 `(_ZN7cutlass13device_kernelINS_4gemm6kernel13GemmUniversalIN4cute5tupleIJiiiiEEENS1_10collective13CollectiveMmaINS1_35MainloopSm100TmaUmmaWarpSpecializedILi5ELi2ELi4ENS5_IJNS4_1CILi2EEENSA_ILi4EEENSA_ILi1EEEEEEEENS5_IJNSA_ILi128EEESG_NSA_ILi64EEEEEENS_6half_tENS5_IJSD_llEEESJ_NS5_IJlSD_lEEENS4_8TiledMMAINS4_8MMA_AtomIJNS4_26SM100_MMA_F16BF16_2x1SM_SSISJ_SJ_fLi128ELi128ELNS4_4UMMA5MajorE1ELSQ_0ELNSP_7ScaleInE0ELSR_0EEEEEENS4_6LayoutINS5_IJSD_SD_SD_EEENS5_IJNSA_ILi0EEESW_SW_EEEEENS5_IJNS4_10UnderscoreESZ_SZ_EEEEENS4_28SM100_TMA_2SM_LOAD_MULTICASTENS4_14ComposedLayoutINS4_7SwizzleILi3ELi4ELi3EEENS4_18smem_ptr_flag_bitsILi16EEENSU_INS5_IJSH_NSA_ILi8EEEEEENS5_IJSD_SH_EEEEEEEvNS4_8identityENS4_18SM100_TMA_2SM_LOADENS13_IS15_S17_NSU_INS5_IJS18_SH_EEENS5_IJSH_SD_EEEEEEEvS1D_EENS_8epilogue10collective18CollectiveEpilogueINS1K_23Sm100TmaWarpSpecializedILi4ELi2ELi16ELb1ELb0EEEJNS5_IJSH_SG_SH_EEENS5_IJNSU_ISH_SD_EENSU_INS5_IJNSA_ILi16EEESB_EEES1A_EEEEESJ_SL_SJ_SL_NS1K_6fusion15FusionCallbacksIS1O_NS1V_17LinearCombinationISJ_fSJ_fLNS_15FloatRoundStyleE2EEES1P_S1U_JEEENS4_5SM1004TMEM4LOAD26SM100_TMEM_LOAD_32dp32b16xENS4_13SM90_TMA_LOADENS13_INS14_ILi1ELi4ELi3EEES17_NSU_INS5_IJS18_S1R_EEENS5_IJS1R_SD_EEEEEEENS4_39AutoVectorizingCopyWithAssumedAlignmentILi128EEENS4_14SM90_TMA_STOREES2A_S2C_S2C_EEEvvEEEEvNT_6ParamsE) ;  /* 0xffffff6802007950 */ /* 0x000fea0003c3ffff */
        .weak           $__internal_2_$__cuda_sm10x_tcgen05_guardrail_trap_unallocated_columns_being_dealloced
        .type           $__internal_2_$__cuda_sm10x_tcgen05_guardrail_trap_unallocated_columns_being_dealloced,@function
        .size           $__internal_2_$__cuda_sm10x_tcgen05_guardrail_trap_unallocated_columns_being_dealloced,(.L_x_200 - $__internal_2_$__cuda_sm10x_tcgen05_guardrail_trap_unallocated_columns_being_dealloced)
$__internal_2_$__cuda_sm10x_tcgen05_guardrail_trap_unallocated_columns_being_dealloced:
[----:B------:R-:W-:Y:S05]  /*9800*/  BPT.TRAP 0x1 ;  /* 0x000000040000795c */ /* 0x000fea0000300000 */
[----:B------:R-:W-:-:S04]  /*9810*/  HFMA2 R3, -RZ, RZ, 0, 0 ;  /* 0x00000000ff037431 */ /* 0x000fc800000001ff */
[----:B------:R-:W-:Y:S05]  /*9820*/  RET.REL.NODEC R2 `(_ZN7cutlass13device_kernelINS_4gemm6kernel13GemmUniversalIN4cute5tupleIJiiiiEEENS1_10collective13CollectiveMmaINS1_35MainloopSm100TmaUmmaWarpSpecializedILi5ELi2ELi4ENS5_IJNS4_1CILi2EEENSA_ILi4EEENSA_ILi1EEEEEEEENS5_IJNSA_ILi128EEESG_NSA_ILi64EEEEEENS_6half_tENS5_IJSD_llEEESJ_NS5_IJlSD_lEEENS4_8TiledMMAINS4_8MMA_AtomIJNS4_26SM100_MMA_F16BF16_2x1SM_SSISJ_SJ_fLi128ELi128ELNS4_4UMMA5MajorE1ELSQ_0ELNSP_7ScaleInE0ELSR_0EEEEEENS4_6LayoutINS5_IJSD_SD_SD_EEENS5_IJNSA_ILi0EEESW_SW_EEEEENS5_IJNS4_10UnderscoreESZ_SZ_EEEEENS4_28SM100_TMA_2SM_LOAD_MULTICASTENS4_14ComposedLayoutINS4_7SwizzleILi3ELi4ELi3EEENS4_18smem_ptr_flag_bitsILi16EEENSU_INS5_IJSH_NSA_ILi8EEEEEENS5_IJSD_SH_EEEEEEEvNS4_8identityENS4_18SM100_TMA_2SM_LOADENS13_IS15_S17_NSU_INS5_IJS18_SH_EEENS5_IJSH_SD_EEEEEEEvS1D_EENS_8epilogue10collective18CollectiveEpilogueINS1K_23Sm100TmaWarpSpecializedILi4ELi2ELi16ELb1ELb0EEEJNS5_IJSH_SG_SH_EEENS5_IJNSU_ISH_SD_EENSU_INS5_IJNSA_ILi16EEESB_EEES1A_EEEEESJ_SL_SJ_SL_NS1K_6fusion15FusionCallbacksIS1O_NS1V_17LinearCombinationISJ_fSJ_fLNS_15FloatRoundStyleE2EEES1P_S1U_JEEENS4_5SM1004TMEM4LOAD26SM100_TMEM_LOAD_32dp32b16xENS4_13SM90_TMA_LOADENS13_INS14_ILi1ELi4ELi3EEES17_NSU_INS5_IJS18_S1R_EEENS5_IJS1R_SD_EEEEEEENS4_39AutoVectorizingCopyWithAssumedAlignmentILi128EEENS4_14SM90_TMA_STOREES2A_S2C_S2C_EEEvvEEEEvNT_6ParamsE) ;  /* 0xffffff6402f47950 */ /* 0x000fea0003c3ffff */
.L_x_199:
[----:B------:R-:W-:-:S00]  /*9830*/  BRA `(.L_x_199) ;  /* 0xfffffffc00fc7947 */ /* 0x000fc0000383ffff */
[----:B------:R-:W-:-:S00]  /*9840*/  NOP ;  /* 0x0000000000007918 */ /* 0x000fc00000000000 */
        /* <DEDUP_REMOVED lines=11> */
.L_x_200:


//--------------------- .nv.global.init           --------------------------
	.section	.nv.global.init,"aw",@progbits
.nv.global.init:
	.type		$str$27,@object
	.size		$str$27,($str$28 - $str$27)
$str$27:
        /*0000*/ 	.byte	0x28, 0x61, 0x64, 0x64, 0x72, 0x65, 0x73, 0x73, 0x20, 0x26, 0x20, 0x6d, 0x61, 0x73, 0x6b, 0x29
        /*0010*/ 	.byte	0x20, 0x3d, 0x3d, 0x20, 0x30, 0x00
	.type		$str$28,@object
	.size		$str$28,($str$26 - $str$28)
$str$28:
        /*0016*/ 	.byte	0x2f, 0x74, 0x6d, 0x70, 0x2f, 0x63, 0x75, 0x74, 0x6c, 0x61, 0x73, 0x73, 0x5f, 0x73, 0x77, 0x65
        /*0026*/ 	.byte	0x65, 0x70, 0x5f, 0x73, 0x72, 0x63, 0x2f, 0x69, 0x6e, 0x63, 0x6c, 0x75, 0x64, 0x65, 0x2f, 0x63
        /*0036*/ 	.byte	0x75, 0x74, 0x65, 0x2f, 0x70, 0x6f, 0x69, 0x6e, 0x74, 0x65, 0x72, 0x5f, 0x66, 0x6c, 0x61, 0x67
        /*0046*/ 	.byte	0x67, 0x65, 0x64, 0x2e, 0x68, 0x70, 0x70, 0x00
	.type		$str$26,@object
	.size		$str$26,($str$25 - $str$26)
$str$26:
        /*004e*/ 	.byte	0x2f, 0x74, 0x6d, 0x70, 0x2f, 0x63, 0x75, 0x74, 0x6c, 0x61, 0x73, 0x73, 0x5f, 0x73, 0x77, 0x65
        /*005e*/ 	.byte	0x65, 0x70, 0x5f, 0x73, 0x72, 0x63, 0x2f, 0x69, 0x6e, 0x63, 0x6c, 0x75, 0x64, 0x65, 0x2f, 0x63
        /*006e*/ 	.byte	0x75, 0x74, 0x65, 0x2f, 0x61, 0x74, 0x6f, 0x6d, 0x2f, 0x63, 0x6f, 0x70, 0x79, 0x5f, 0x74, 0x72
        /*007e*/ 	.byte	0x61, 0x69, 0x74, 0x73, 0x5f, 0x73, 0x6d, 0x31, 0x30, 0x30, 0x2e, 0x68, 0x70, 0x70, 0x00
	.type		$str$25,@object
	.size		$str$25,(__unnamed_1 - $str$25)
$str$25:
        /*008d*/ 	.byte	0x28, 0x28, 0x75, 0x69, 0x6e, 0x74, 0x33, 0x32, 0x5f, 0x74, 0x28, 0x74, 0x68, 0x72, 0x65, 0x61
        /*009d*/ 	.byte	0x64, 0x49, 0x64, 0x78, 0x2e, 0x78, 0x29, 0x20, 0x2f, 0x20, 0x33, 0x32, 0x29, 0x20, 0x25, 0x20
        /*00ad*/ 	.byte	0x34, 0x29, 0x20, 0x3d, 0x3d, 0x20, 0x28, 0x28, 0x28, 0x74, 0x6d, 0x65, 0x6d, 0x5f, 0x61, 0x64
        /*00bd*/ 	.byte	0x64, 0x72, 0x20, 0x3e, 0x3e, 0x20, 0x31, 0x36, 0x29, 0x20, 0x2f, 0x20, 0x33, 0x32, 0x29, 0x20
        /*00cd*/ 	.byte	0x25, 0x20, 0x34, 0x29, 0x00
	.type		__unnamed_1,@object
	.size		__unnamed_1,(__unnamed_2 - __unnamed_1)
__unnamed_1:
        /*00d2*/ 	.byte	0x61, 0x75, 0x74, 0x6f, 0x20, 0x63, 0x75, 0x74, 0x65, 0x3a, 0x3a, 0x61, 0x73, 0x5f, 0x70, 0x6f
        /* <DEDUP_REMOVED lines=24> */
        /*0262*/ 	.byte	0x34, 0x38, 0x3e, 0x3e, 0x3e, 0x3e, 0x5d, 0x00
	.type		__unnamed_2,@object
	.size		__unnamed_2,(.L_2 - __unnamed_2)
__unnamed_2:
        /* <DEDUP_REMOVED lines=40> */
        /*04ea*/ 	.byte	0x3a, 0x3a, 0x43, 0x3c, 0x30, 0x3e, 0x3e, 0x3e, 0x3e, 0x5d, 0x00
.L_2:


//--------------------- .nv.shared._ZN7cutlass13device_kernelINS_4gemm6kernel13GemmUniversalIN4cute5tupleIJiiiiEEENS1_10collective13CollectiveMmaINS1_35MainloopSm100TmaUmmaWarpSpecializedILi5ELi2ELi4ENS5_IJNS4_1CILi2EEENSA_ILi4EEENSA_ILi1EEEEEEEENS5_IJNSA_ILi128EEESG_NSA_ILi64EEEEEENS_6half_tENS5_IJSD_llEEESJ_NS5_IJlSD_lEEENS4_8TiledMMAINS4_8MMA_AtomIJNS4_26SM100_MMA_F16BF16_2x1SM_SSISJ_SJ_fLi128ELi128ELNS4_4UMMA5MajorE1ELSQ_0ELNSP_7ScaleInE0ELSR_0EEEEEENS4_6LayoutINS5_IJSD_SD_SD_EEENS5_IJNSA_ILi0EEESW_SW_EEEEENS5_IJNS4_10UnderscoreESZ_SZ_EEEEENS4_28SM100_TMA_2SM_LOAD_MULTICASTENS4_14ComposedLayoutINS4_7SwizzleILi3ELi4ELi3EEENS4_18smem_ptr_flag_bitsILi16EEENSU_INS5_IJSH_NSA_ILi8EEEEEENS5_IJSD_SH_EEEEEEEvNS4_8identityENS4_18SM100_TMA_2SM_LOADENS13_IS15_S17_NSU_INS5_IJS18_SH_EEENS5_IJSH_SD_EEEEEEEvS1D_EENS_8epilogue10collective18CollectiveEpilogueINS1K_23Sm100TmaWarpSpecializedILi4ELi2ELi16ELb1ELb0EEEJNS5_IJSH_SG_SH_EEENS5_IJNSU_ISH_SD_EENSU_INS5_IJNSA_ILi16EEESB_EEES1A_EEEEESJ_SL_SJ_SL_NS1K_6fusion15FusionCallbacksIS1O_NS1V_17LinearCombinationISJ_fSJ_fLNS_15FloatRoundStyleE2EEES1P_S1U_JEEENS4_5SM1004TMEM4LOAD26SM100_TMEM_LOAD_32dp32b16xENS4_13SM90_TMA_LOADENS13_INS14_ILi1ELi4ELi3EEES17_NSU_INS5_IJS18_S1R_EEENS5_IJS1R_SD_EEEEEEENS4_39AutoVectorizingCopyWithAssumedAlignmentILi128EEENS4_14SM90_TMA_STOREES2A_S2C_S2C_EEEvvEEEEvNT_6ParamsE --------------------------
	.section	.nv.shared._ZN7cutlass13device_kernelINS_4gemm6kernel13GemmUniversalIN4cute5tupleIJiiiiEEENS1_10collective13CollectiveMmaINS1_35MainloopSm100TmaUmmaWarpSpecializedILi5ELi2ELi4ENS5_IJNS4_1CILi2EEENSA_ILi4EEENSA_ILi1EEEEEEEENS5_IJNSA_ILi128EEESG_NSA_ILi64EEEEEENS_6half_tENS5_IJSD_llEEESJ_NS5_IJlSD_lEEENS4_8TiledMMAINS4_8MMA_AtomIJNS4_26SM100_MMA_F16BF16_2x1SM_SSISJ_SJ_fLi128ELi128ELNS4_4UMMA5MajorE1ELSQ_0ELNSP_7ScaleInE0ELSR_0EEEEEENS4_6LayoutINS5_IJSD_SD_SD_EEENS5_IJNSA_ILi0EEESW_SW_EEEEENS5_IJNS4_10UnderscoreESZ_SZ_EEEEENS4_28SM100_TMA_2SM_LOAD_MULTICASTENS4_14ComposedLayoutINS4_7SwizzleILi3ELi4ELi3EEENS4_18smem_ptr_flag_bitsILi16EEENSU_INS5_IJSH_NSA_ILi8EEEEEENS5_IJSD_SH_EEEEEEEvNS4_8identityENS4_18SM100_TMA_2SM_LOADENS13_IS15_S17_NSU_INS5_IJS18_SH_EEENS5_IJSH_SD_EEEEEEEvS1D_EENS_8epilogue10collective18CollectiveEpilogueINS1K_23Sm100TmaWarpSpecializedILi4ELi2ELi16ELb1ELb0EEEJNS5_IJSH_SG_SH_EEENS5_IJNSU_ISH_SD_EENSU_INS5_IJNSA_ILi16EEESB_EEES1A_EEEEESJ_SL_SJ_SL_NS1K_6fusion15FusionCallbacksIS1O_NS1V_17LinearCombinationISJ_fSJ_fLNS_15FloatRoundStyleE2EEES1P_S1U_JEEENS4_5SM1004TMEM4LOAD26SM100_TMEM_LOAD_32dp32b16xENS4_13SM90_TMA_LOADENS13_INS14_ILi1ELi4ELi3EEES17_NSU_INS5_IJS18_S1R_EEENS5_IJS1R_SD_EEEEEEENS4_39AutoVectorizingCopyWithAssumedAlignmentILi128EEENS4_14SM90_TMA_STOREES2A_S2C_S2C_EEEvvEEEEvNT_6ParamsE,"aw",@nobits
	.sectionflags	@""
	.align	16
	.zero		1024


//--------------------- .nv.shared.reserved.0     --------------------------
	.section	.nv.shared.reserved.0,"aw",@nobits
	.weak		__nv_reservedSMEM_offset_0_alias
	.size		__nv_reservedSMEM_offset_0_alias, 0, 64
	.other		__nv_reservedSMEM_offset_0_alias,@"STO_CUDA_RESERVED_SHARED STV_DEFAULT"
__nv_reservedSMEM_offset_0_alias:
	.zero		0
.nv.shared.reserved.0:
	.zero		64
	.weak		__nv_reservedSMEM_tcgen05_partition
	.type		__nv_reservedSMEM_tcgen05_partition,@object
	.size		__nv_reservedSMEM_tcgen05_partition,(.L_0 - __nv_reservedSMEM_tcgen05_partition)
__nv_reservedSMEM_tcgen05_partition:
	.zero		32
.L_0:


//--------------------- .nv.global                --------------------------
	.section	.nv.global,"aw",@nobits
.nv.global:
	.type		_ZN40_INTERNAL_d6e9b49e_4_k_cu_c89ade2d_387964cute1_E,@object
	.size		_ZN40_INTERNAL_d6e9b49e_4_k_cu_c89ade2d_387964cute1_E,(_ZN40_INTERNAL_d6e9b49e_4_k_cu_c89ade2d_387964cuda3std3__45__cpo6cbeginE - _ZN40_INTERNAL_d6e9b49e_4_k_cu_c89ade2d_387964cute1_E)
_ZN40_INTERNAL_d6e9b49e_4_k_cu_c89ade2d_387964cute1_E:
	.zero		1
	.type		_ZN40_INTERNAL_d6e9b49e_4_k_cu_c89ade2d_387964cuda3std3__45__cpo6cbeginE,@object
	.size		_ZN40_INTERNAL_d6e9b49e_4_k_cu_c89ade2d_387964cuda3std3__45__cpo6cbeginE,(_ZN40_INTERNAL_d6e9b49e_4_k_cu_c89ade2d_387964cuda3std3__48in_placeE - _ZN40_INTERNAL_d6e9b49e_4_k_cu_c89ade2d_387964cuda3std3__45__cpo6cbeginE)
_ZN40_INTERNAL_d6e9b49e_4_k_cu_c89ade2d_387964cuda3std3__45__cpo6cbeginE:
	.zero		1
	.type		_ZN40_INTERNAL_d6e9b49e_4_k_cu_c89ade2d_387964cuda3std3__48in_placeE,@object
	.size		_ZN40_INTERNAL_d6e9b49e_4_k_cu_c89ade2d_387964cuda3std3__48in_placeE,(_ZN40_INTERNAL_d6e9b49e_4_k_cu_c89ade2d_387964cuda3std6ranges3__45__cpo9iter_moveE - _ZN40_INTERNAL_d6e9b49e_4_k_cu_c89ade2d_387964cuda3std3__48in_placeE)
_ZN40_INTERNAL_d6e9b49e_4_k_cu_c89ade2d_387964cuda3std3__48in_placeE:
	.zero		1
	.type		_ZN40_INTERNAL_d6e9b49e_4_k_cu_c89ade2d_387964cuda3std6ranges3__45__cpo9iter_moveE,@object
	.size		_ZN40_INTERNAL_d6e9b49e_4_k_cu_c89ade2d_387964cuda3std6ranges3__45__cpo9iter_moveE,(_ZN40_INTERNAL_d6e9b49e_4_k_cu_c89ade2d_387964cuda3std3__45__cpo5beginE - _ZN40_INTERNAL_d6e9b49e_4_k_cu_c89ade2d_387964cuda3std6ranges3__45__cpo9iter_moveE)
_ZN40_INTERNAL_d6e9b49e_4_k_cu_c89ade2d_387964cuda3std6ranges3__45__cpo9iter_moveE:
	.zero		1
	.type		_ZN40_INTERNAL_d6e9b49e_4_k_cu_c89ade2d_387964cuda3std3__45__cpo5beginE,@object
	.size		_ZN40_INTERNAL_d6e9b49e_4_k_cu_c89ade2d_387964cuda3std3__45__cpo5beginE,(_ZN40_INTERNAL_d6e9b49e_4_k_cu_c89ade2d_387964cuda3std3__442_GLOBAL__N__d6e9b49e_4_k_cu_c89ade2d_387966ignoreE - _ZN40_INTERNAL_d6e9b49e_4_k_cu_c89ade2d_387964cuda3std3__45__cpo5beginE)
_ZN40_INTERNAL_d6e9b49e_4_k_cu_c89ade2d_387964cuda3std3__45__cpo5beginE:
	.zero		1
	.type		_ZN40_INTERNAL_d6e9b49e_4_k_cu_c89ade2d_387964cuda3std3__442_GLOBAL__N__d6e9b49e_4_k_cu_c89ade2d_387966ignoreE,@object
	.size		_ZN40_INTERNAL_d6e9b49e_4_k_cu_c89ade2d_387964cuda3std3__442_GLOBAL__N__d6e9b49e_4_k_cu_c89ade2d_387966ignoreE,(_ZN40_INTERNAL_d6e9b49e_4_k_cu_c89ade2d_387964cute7productE - _ZN40_INTERNAL_d6e9b49e_4_k_cu_c89ade2d_387964cuda3std3__442_GLOBAL__N__d6e9b49e_4_k_cu_c89ade2d_387966ignoreE)
_ZN40_INTERNAL_d6e9b49e_4_k_cu_c89ade2d_387964cuda3std3__442_GLOBAL__N__d6e9b49e_4_k_cu_c89ade2d_387966ignoreE:
	.zero		1
	.type		_ZN40_INTERNAL_d6e9b49e_4_k_cu_c89ade2d_387964cute7productE,@object
	.size		_ZN40_INTERNAL_d6e9b49e_4_k_cu_c89ade2d_387964cute7productE,(_ZN40_INTERNAL_d6e9b49e_4_k_cu_c89ade2d_387964cuda3std3__45__cpo3endE - _ZN40_INTERNAL_d6e9b49e_4_k_cu_c89ade2d_387964cute7productE)
_ZN40_INTERNAL_d6e9b49e_4_k_cu_c89ade2d_387964cute7productE:
	.zero		1
	.type		_ZN40_INTERNAL_d6e9b49e_4_k_cu_c89ade2d_387964cuda3std3__45__cpo3endE,@object
	.size		_ZN40_INTERNAL_d6e9b49e_4_k_cu_c89ade2d_387964cuda3std3__45__cpo3endE,(_ZN40_INTERNAL_d6e9b49e_4_k_cu_c89ade2d_387964cuda3std3__419piecewise_constructE - _ZN40_INTERNAL_d6e9b49e_4_k_cu_c89ade2d_387964cuda3std3__45__cpo3endE)
_ZN40_INTERNAL_d6e9b49e_4_k_cu_c89ade2d_387964cuda3std3__45__cpo3endE:
	.zero		1
	.type		_ZN40_INTERNAL_d6e9b49e_4_k_cu_c89ade2d_387964cuda3std3__419piecewise_constructE,@object
	.size		_ZN40_INTERNAL_d6e9b49e_4_k_cu_c89ade2d_387964cuda3std3__419piecewise_constructE,(_ZN40_INTERNAL_d6e9b49e_4_k_cu_c89ade2d_387964cuda3std3__45__cpo4cendE - _ZN40_INTERNAL_d6e9b49e_4_k_cu_c89ade2d_387964cuda3std3__419piecewise_constructE)
_ZN40_INTERNAL_d6e9b49e_4_k_cu_c89ade2d_387964cuda3std3__419piecewise_constructE:
	.zero		1
	.type		_ZN40_INTERNAL_d6e9b49e_4_k_cu_c89ade2d_387964cuda3std3__45__cpo4cendE,@object
	.size		_ZN40_INTERNAL_d6e9b49e_4_k_cu_c89ade2d_387964cuda3std3__45__cpo4cendE,(_ZN40_INTERNAL_d6e9b49e_4_k_cu_c89ade2d_387964cuda3std6ranges3__45__cpo4swapE - _ZN40_INTERNAL_d6e9b49e_4_k_cu_c89ade2d_387964cuda3std3__45__cpo4cendE)
_ZN40_INTERNAL_d6e9b49e_4_k_cu_c89ade2d_387964cuda3std3__45__cpo4cendE:
	.zero		1
	.type		_ZN40_INTERNAL_d6e9b49e_4_k_cu_c89ade2d_387964cuda3std6ranges3__45__cpo4swapE,@object
	.size		_ZN40_INTERNAL_d6e9b49e_4_k_cu_c89ade2d_387964cuda3std6ranges3__45__cpo4swapE,(.L_10 - _ZN40_INTERNAL_d6e9b49e_4_k_cu_c89ade2d_387964cuda3std6ranges3__45__cpo4swapE)
_ZN40_INTERNAL_d6e9b49e_4_k_cu_c89ade2d_387964cuda3std6ranges3__45__cpo4swapE:
	.zero		1
.L_10:


//--------------------- .nv.constant0._ZN7cutlass13device_kernelINS_4gemm6kernel13GemmUniversalIN4cute5tupleIJiiiiEEENS1_10collective13CollectiveMmaINS1_35MainloopSm100TmaUmmaWarpSpecializedILi5ELi2ELi4ENS5_IJNS4_1CILi2EEENSA_ILi4EEENSA_ILi1EEEEEEEENS5_IJNSA_ILi128EEESG_NSA_ILi64EEEEEENS_6half_tENS5_IJSD_llEEESJ_NS5_IJlSD_lEEENS4_8TiledMMAINS4_8MMA_AtomIJNS4_26SM100_MMA_F16BF16_2x1SM_SSISJ_SJ_fLi128ELi128ELNS4_4UMMA5MajorE1ELSQ_0ELNSP_7ScaleInE0ELSR_0EEEEEENS4_6LayoutINS5_IJSD_SD_SD_EEENS5_IJNSA_ILi0EEESW_SW_EEEEENS5_IJNS4_10UnderscoreESZ_SZ_EEEEENS4_28SM100_TMA_2SM_LOAD_MULTICASTENS4_14ComposedLayoutINS4_7SwizzleILi3ELi4ELi3EEENS4_18smem_ptr_flag_bitsILi16EEENSU_INS5_IJSH_NSA_ILi8EEEEEENS5_IJSD_SH_EEEEEEEvNS4_8identityENS4_18SM100_TMA_2SM_LOADENS13_IS15_S17_NSU_INS5_IJS18_SH_EEENS5_IJSH_SD_EEEEEEEvS1D_EENS_8epilogue10collective18CollectiveEpilogueINS1K_23Sm100TmaWarpSpecializedILi4ELi2ELi16ELb1ELb0EEEJNS5_IJSH_SG_SH_EEENS5_IJNSU_ISH_SD_EENSU_INS5_IJNSA_ILi16EEESB_EEES1A_EEEEESJ_SL_SJ_SL_NS1K_6fusion15FusionCallbacksIS1O_NS1V_17LinearCombinationISJ_fSJ_fLNS_15FloatRoundStyleE2EEES1P_S1U_JEEENS4_5SM1004TMEM4LOAD26SM100_TMEM_LOAD_32dp32b16xENS4_13SM90_TMA_LOADENS13_INS14_ILi1ELi4ELi3EEES17_NSU_INS5_IJS18_S1R_EEENS5_IJS1R_SD_EEEEEEENS4_39AutoVectorizingCopyWithAssumedAlignmentILi128EEENS4_14SM90_TMA_STOREES2A_S2C_S2C_EEEvvEEEEvNT_6ParamsE --------------------------
	.section	.nv.constant0._ZN7cutlass13device_kernelINS_4gemm6kernel13GemmUniversalIN4cute5tupleIJiiiiEEENS1_10collective13CollectiveMmaINS1_35MainloopSm100TmaUmmaWarpSpecializedILi5ELi2ELi4ENS5_IJNS4_1CILi2EEENSA_ILi4EEENSA_ILi1EEEEEEEENS5_IJNSA_ILi128EEESG_NSA_ILi64EEEEEENS_6half_tENS5_IJSD_llEEESJ_NS5_IJlSD_lEEENS4_8TiledMMAINS4_8MMA_AtomIJNS4_26SM100_MMA_F16BF16_2x1SM_SSISJ_SJ_fLi128ELi128ELNS4_4UMMA5MajorE1ELSQ_0ELNSP_7ScaleInE0ELSR_0EEEEEENS4_6LayoutINS5_IJSD_SD_SD_EEENS5_IJNSA_ILi0EEESW_SW_EEEEENS5_IJNS4_10UnderscoreESZ_SZ_EEEEENS4_28SM100_TMA_2SM_LOAD_MULTICASTENS4_14ComposedLayoutINS4_7SwizzleILi3ELi4ELi3EEENS4_18smem_ptr_flag_bitsILi16EEENSU_INS5_IJSH_NSA_ILi8EEEEEENS5_IJSD_SH_EEEEEEEvNS4_8identityENS4_18SM100_TMA_2SM_LOADENS13_IS15_S17_NSU_INS5_IJS18_SH_EEENS5_IJSH_SD_EEEEEEEvS1D_EENS_8epilogue10collective18CollectiveEpilogueINS1K_23Sm100TmaWarpSpecializedILi4ELi2ELi16ELb1ELb0EEEJNS5_IJSH_SG_SH_EEENS5_IJNSU_ISH_SD_EENSU_INS5_IJNSA_ILi16EEESB_EEES1A_EEEEESJ_SL_SJ_SL_NS1K_6fusion15FusionCallbacksIS1O_NS1V_17LinearCombinationISJ_fSJ_fLNS_15FloatRoundStyleE2EEES1P_S1U_JEEENS4_5SM1004TMEM4LOAD26SM100_TMEM_LOAD_32dp32b16xENS4_13SM90_TMA_LOADENS13_INS14_ILi1ELi4ELi3EEES17_NSU_INS5_IJS18_S1R_EEENS5_IJS1R_SD_EEEEEEENS4_39AutoVectorizingCopyWithAssumedAlignmentILi128EEENS4_14SM90_TMA_STOREES2A_S2C_S2C_EEEvvEEEEvNT_6ParamsE,"a",@progbits
	.sectionflags	@""
	.align	4
.nv.constant0._ZN7cutlass13device_kernelINS_4gemm6kernel13GemmUniversalIN4cute5tupleIJiiiiEEENS1_10collective13CollectiveMmaINS1_35MainloopSm100TmaUmmaWarpSpecializedILi5ELi2ELi4ENS5_IJNS4_1CILi2EEENSA_ILi4EEENSA_ILi1EEEEEEEENS5_IJNSA_ILi128EEESG_NSA_ILi64EEEEEENS_6half_tENS5_IJSD_llEEESJ_NS5_IJlSD_lEEENS4_8TiledMMAINS4_8MMA_AtomIJNS4_26SM100_MMA_F16BF16_2x1SM_SSISJ_SJ_fLi128ELi128ELNS4_4UMMA5MajorE1ELSQ_0ELNSP_7ScaleInE0ELSR_0EEEEEENS4_6LayoutINS5_IJSD_SD_SD_EEENS5_IJNSA_ILi0EEESW_SW_EEEEENS5_IJNS4_10UnderscoreESZ_SZ_EEEEENS4_28SM100_TMA_2SM_LOAD_MULTICASTENS4_14ComposedLayoutINS4_7SwizzleILi3ELi4ELi3EEENS4_18smem_ptr_flag_bitsILi16EEENSU_INS5_IJSH_NSA_ILi8EEEEEENS5_IJSD_SH_EEEEEEEvNS4_8identityENS4_18SM100_TMA_2SM_LOADENS13_IS15_S17_NSU_INS5_IJS18_SH_EEENS5_IJSH_SD_EEEEEEEvS1D_EENS_8epilogue10collective18CollectiveEpilogueINS1K_23Sm100TmaWarpSpecializedILi4ELi2ELi16ELb1ELb0EEEJNS5_IJSH_SG_SH_EEENS5_IJNSU_ISH_SD_EENSU_INS5_IJNSA_ILi16EEESB_EEES1A_EEEEESJ_SL_SJ_SL_NS1K_6fusion15FusionCallbacksIS1O_NS1V_17LinearCombinationISJ_fSJ_fLNS_15FloatRoundStyleE2EEES1P_S1U_JEEENS4_5SM1004TMEM4LOAD26SM100_TMEM_LOAD_32dp32b16xENS4_13SM90_TMA_LOADENS13_INS14_ILi1ELi4ELi3EEES17_NSU_INS5_IJS18_S1R_EEENS5_IJS1R_SD_EEEEEEENS4_39AutoVectorizingCopyWithAssumedAlignmentILi128EEENS4_14SM90_TMA_STOREES2A_S2C_S2C_EEEvvEEEEvNT_6ParamsE:
	.zero		2944


//--------------------- SYMBOLS --------------------------

	.type		.nv.reservedSmem.offset0,@object
	.size		.nv.reservedSmem.offset0,0x4
	.type		.nv.reservedSmem.cap,@object
	.size		.nv.reservedSmem.cap,0x4
	.type		__assertfail,@function
